//
// Generated by NVIDIA NVVM Compiler
//
// Compiler Build ID: CL-36424714
// Cuda compilation tools, release 13.0, V13.0.88
// Based on NVVM 20.0.0
//

.version 9.0
.target sm_100
.address_size 64

	// .globl	_Z30scan_and_write_part_sum_kernelPKiPiS1_mm

.visible .entry _Z30scan_and_write_part_sum_kernelPKiPiS1_mm(
	.param .u64 .ptr .align 1 _Z30scan_and_write_part_sum_kernelPKiPiS1_mm_param_0,
	.param .u64 .ptr .align 1 _Z30scan_and_write_part_sum_kernelPKiPiS1_mm_param_1,
	.param .u64 .ptr .align 1 _Z30scan_and_write_part_sum_kernelPKiPiS1_mm_param_2,
	.param .u64 _Z30scan_and_write_part_sum_kernelPKiPiS1_mm_param_3,
	.param .u64 _Z30scan_and_write_part_sum_kernelPKiPiS1_mm_param_4
)
{
	.reg .pred 	%p<6>;
	.reg .b32 	%r<13>;
	.reg .b64 	%rd<33>;

	ld.param.u64 	%rd20, [_Z30scan_and_write_part_sum_kernelPKiPiS1_mm_param_0];
	ld.param.u64 	%rd21, [_Z30scan_and_write_part_sum_kernelPKiPiS1_mm_param_1];
	ld.param.u64 	%rd22, [_Z30scan_and_write_part_sum_kernelPKiPiS1_mm_param_2];
	ld.param.u64 	%rd23, [_Z30scan_and_write_part_sum_kernelPKiPiS1_mm_param_3];
	ld.param.u64 	%rd24, [_Z30scan_and_write_part_sum_kernelPKiPiS1_mm_param_4];
	mov.u32 	%r5, %ctaid.x;
	cvt.u64.u32 	%rd29, %r5;
	setp.le.u64 	%p1, %rd24, %rd29;
	@%p1 bra 	$L__BB0_8;
	mov.u32 	%r6, %ntid.x;
	cvt.u64.u32 	%rd2, %r6;
	mov.u32 	%r1, %tid.x;
	mov.u32 	%r7, %nctaid.x;
	cvt.u64.u32 	%rd3, %r7;
	mul.wide.u32 	%rd4, %r6, 4;
	cvta.to.global.u64 	%rd5, %rd21;
	cvta.to.global.u64 	%rd6, %rd20;
	cvta.to.global.u64 	%rd7, %rd22;
$L__BB0_2:
	setp.ne.s32 	%p2, %r1, 0;
	mul.lo.s64 	%rd32, %rd29, %rd2;
	add.s64 	%rd25, %rd32, %rd2;
	min.u64 	%rd10, %rd25, %rd23;
	@%p2 bra 	$L__BB0_7;
	setp.ge.u64 	%p3, %rd32, %rd10;
	mov.b32 	%r12, 0;
	@%p3 bra 	$L__BB0_6;
	mul.lo.s64 	%rd26, %rd4, %rd29;
	add.s64 	%rd31, %rd7, %rd26;
	add.s64 	%rd30, %rd6, %rd26;
	mov.b32 	%r12, 0;
$L__BB0_5:
	ld.global.u32 	%r10, [%rd30];
	add.s32 	%r12, %r10, %r12;
	st.global.u32 	[%rd31], %r12;
	add.s64 	%rd32, %rd32, 1;
	add.s64 	%rd31, %rd31, 4;
	add.s64 	%rd30, %rd30, 4;
	setp.lt.u64 	%p4, %rd32, %rd10;
	@%p4 bra 	$L__BB0_5;
$L__BB0_6:
	shl.b64 	%rd27, %rd29, 2;
	add.s64 	%rd28, %rd5, %rd27;
	st.global.u32 	[%rd28], %r12;
$L__BB0_7:
	add.s64 	%rd29, %rd29, %rd3;
	setp.lt.u64 	%p5, %rd29, %rd24;
	@%p5 bra 	$L__BB0_2;
$L__BB0_8:
	ret;

}
	// .globl	_Z20scan_part_sum_kernelPim
.visible .entry _Z20scan_part_sum_kernelPim(
	.param .u64 .ptr .align 1 _Z20scan_part_sum_kernelPim_param_0,
	.param .u64 _Z20scan_part_sum_kernelPim_param_1
)
{
	.reg .pred 	%p<10>;
	.reg .b32 	%r<71>;
	.reg .b64 	%rd<36>;

	ld.param.u64 	%rd22, [_Z20scan_part_sum_kernelPim_param_0];
	ld.param.u64 	%rd21, [_Z20scan_part_sum_kernelPim_param_1];
	cvta.to.global.u64 	%rd1, %rd22;
	setp.eq.s64 	%p1, %rd21, 0;
	@%p1 bra 	$L__BB1_13;
	and.b64  	%rd2, %rd21, 15;
	setp.lt.u64 	%p2, %rd21, 16;
	mov.b32 	%r67, 0;
	mov.b64 	%rd32, 0;
	@%p2 bra 	$L__BB1_4;
	and.b64  	%rd32, %rd21, -16;
	add.s64 	%rd29, %rd1, 32;
	mov.b32 	%r67, 0;
	mov.u64 	%rd30, %rd32;
$L__BB1_3:
	.pragma "nounroll";
	ld.global.u32 	%r12, [%rd29+-32];
	add.s32 	%r13, %r12, %r67;
	st.global.u32 	[%rd29+-32], %r13;
	ld.global.u32 	%r14, [%rd29+-28];
	add.s32 	%r15, %r14, %r13;
	st.global.u32 	[%rd29+-28], %r15;
	ld.global.u32 	%r16, [%rd29+-24];
	add.s32 	%r17, %r16, %r15;
	st.global.u32 	[%rd29+-24], %r17;
	ld.global.u32 	%r18, [%rd29+-20];
	add.s32 	%r19, %r18, %r17;
	st.global.u32 	[%rd29+-20], %r19;
	ld.global.u32 	%r20, [%rd29+-16];
	add.s32 	%r21, %r20, %r19;
	st.global.u32 	[%rd29+-16], %r21;
	ld.global.u32 	%r22, [%rd29+-12];
	add.s32 	%r23, %r22, %r21;
	st.global.u32 	[%rd29+-12], %r23;
	ld.global.u32 	%r24, [%rd29+-8];
	add.s32 	%r25, %r24, %r23;
	st.global.u32 	[%rd29+-8], %r25;
	ld.global.u32 	%r26, [%rd29+-4];
	add.s32 	%r27, %r26, %r25;
	st.global.u32 	[%rd29+-4], %r27;
	ld.global.u32 	%r28, [%rd29];
	add.s32 	%r29, %r28, %r27;
	st.global.u32 	[%rd29], %r29;
	ld.global.u32 	%r30, [%rd29+4];
	add.s32 	%r31, %r30, %r29;
	st.global.u32 	[%rd29+4], %r31;
	ld.global.u32 	%r32, [%rd29+8];
	add.s32 	%r33, %r32, %r31;
	st.global.u32 	[%rd29+8], %r33;
	ld.global.u32 	%r34, [%rd29+12];
	add.s32 	%r35, %r34, %r33;
	st.global.u32 	[%rd29+12], %r35;
	ld.global.u32 	%r36, [%rd29+16];
	add.s32 	%r37, %r36, %r35;
	st.global.u32 	[%rd29+16], %r37;
	ld.global.u32 	%r38, [%rd29+20];
	add.s32 	%r39, %r38, %r37;
	st.global.u32 	[%rd29+20], %r39;
	ld.global.u32 	%r40, [%rd29+24];
	add.s32 	%r41, %r40, %r39;
	st.global.u32 	[%rd29+24], %r41;
	ld.global.u32 	%r42, [%rd29+28];
	add.s32 	%r67, %r42, %r41;
	st.global.u32 	[%rd29+28], %r67;
	add.s64 	%rd30, %rd30, -16;
	add.s64 	%rd29, %rd29, 64;
	setp.ne.s64 	%p3, %rd30, 0;
	@%p3 bra 	$L__BB1_3;
$L__BB1_4:
	setp.eq.s64 	%p4, %rd2, 0;
	@%p4 bra 	$L__BB1_13;
	and.b64  	%rd10, %rd21, 7;
	setp.lt.u64 	%p5, %rd2, 8;
	@%p5 bra 	$L__BB1_7;
	shl.b64 	%rd24, %rd32, 2;
	add.s64 	%rd25, %rd1, %rd24;
	ld.global.u32 	%r43, [%rd25];
	add.s32 	%r44, %r43, %r67;
	st.global.u32 	[%rd25], %r44;
	ld.global.u32 	%r45, [%rd25+4];
	add.s32 	%r46, %r45, %r44;
	st.global.u32 	[%rd25+4], %r46;
	ld.global.u32 	%r47, [%rd25+8];
	add.s32 	%r48, %r47, %r46;
	st.global.u32 	[%rd25+8], %r48;
	ld.global.u32 	%r49, [%rd25+12];
	add.s32 	%r50, %r49, %r48;
	st.global.u32 	[%rd25+12], %r50;
	ld.global.u32 	%r51, [%rd25+16];
	add.s32 	%r52, %r51, %r50;
	st.global.u32 	[%rd25+16], %r52;
	ld.global.u32 	%r53, [%rd25+20];
	add.s32 	%r54, %r53, %r52;
	st.global.u32 	[%rd25+20], %r54;
	ld.global.u32 	%r55, [%rd25+24];
	add.s32 	%r56, %r55, %r54;
	st.global.u32 	[%rd25+24], %r56;
	ld.global.u32 	%r57, [%rd25+28];
	add.s32 	%r67, %r57, %r56;
	st.global.u32 	[%rd25+28], %r67;
	add.s64 	%rd32, %rd32, 8;
$L__BB1_7:
	setp.eq.s64 	%p6, %rd10, 0;
	@%p6 bra 	$L__BB1_13;
	and.b64  	%rd34, %rd21, 3;
	setp.lt.u64 	%p7, %rd10, 4;
	@%p7 bra 	$L__BB1_10;
	shl.b64 	%rd26, %rd32, 2;
	add.s64 	%rd27, %rd1, %rd26;
	ld.global.u32 	%r58, [%rd27];
	add.s32 	%r59, %r58, %r67;
	st.global.u32 	[%rd27], %r59;
	ld.global.u32 	%r60, [%rd27+4];
	add.s32 	%r61, %r60, %r59;
	st.global.u32 	[%rd27+4], %r61;
	ld.global.u32 	%r62, [%rd27+8];
	add.s32 	%r63, %r62, %r61;
	st.global.u32 	[%rd27+8], %r63;
	ld.global.u32 	%r64, [%rd27+12];
	add.s32 	%r67, %r64, %r63;
	st.global.u32 	[%rd27+12], %r67;
	add.s64 	%rd32, %rd32, 4;
$L__BB1_10:
	setp.eq.s64 	%p8, %rd34, 0;
	@%p8 bra 	$L__BB1_13;
	shl.b64 	%rd28, %rd32, 2;
	add.s64 	%rd35, %rd1, %rd28;
$L__BB1_12:
	.pragma "nounroll";
	ld.global.u32 	%r65, [%rd35];
	add.s32 	%r67, %r65, %r67;
	st.global.u32 	[%rd35], %r67;
	add.s64 	%rd35, %rd35, 4;
	add.s64 	%rd34, %rd34, -1;
	setp.ne.s64 	%p9, %rd34, 0;
	@%p9 bra 	$L__BB1_12;
$L__BB1_13:
	ret;

}
	// .globl	_Z19add_base_sum_kernelPiS_mm
.visible .entry _Z19add_base_sum_kernelPiS_mm(
	.param .u64 .ptr .align 1 _Z19add_base_sum_kernelPiS_mm_param_0,
	.param .u64 .ptr .align 1 _Z19add_base_sum_kernelPiS_mm_param_1,
	.param .u64 _Z19add_base_sum_kernelPiS_mm_param_2,
	.param .u64 _Z19add_base_sum_kernelPiS_mm_param_3
)
{
	.reg .pred 	%p<5>;
	.reg .b32 	%r<10>;
	.reg .b64 	%rd<17>;

	ld.param.u64 	%rd8, [_Z19add_base_sum_kernelPiS_mm_param_0];
	ld.param.u64 	%rd9, [_Z19add_base_sum_kernelPiS_mm_param_1];
	ld.param.u64 	%rd10, [_Z19add_base_sum_kernelPiS_mm_param_2];
	ld.param.u64 	%rd11, [_Z19add_base_sum_kernelPiS_mm_param_3];
	mov.u32 	%r3, %ctaid.x;
	cvt.u64.u32 	%rd16, %r3;
	setp.le.u64 	%p1, %rd11, %rd16;
	@%p1 bra 	$L__BB2_6;
	mov.u32 	%r1, %ntid.x;
	mov.u32 	%r2, %tid.x;
	mov.u32 	%r4, %nctaid.x;
	cvt.u64.u32 	%rd2, %r4;
	cvta.to.global.u64 	%rd3, %rd8;
	cvta.to.global.u64 	%rd4, %rd9;
$L__BB2_2:
	setp.eq.s64 	%p2, %rd16, 0;
	@%p2 bra 	$L__BB2_5;
	cvt.u32.u64 	%r5, %rd16;
	mad.lo.s32 	%r6, %r1, %r5, %r2;
	cvt.s64.s32 	%rd6, %r6;
	setp.le.u64 	%p3, %rd10, %rd6;
	@%p3 bra 	$L__BB2_5;
	shl.b64 	%rd12, %rd16, 2;
	add.s64 	%rd13, %rd3, %rd12;
	ld.global.u32 	%r7, [%rd13+-4];
	shl.b64 	%rd14, %rd6, 2;
	add.s64 	%rd15, %rd4, %rd14;
	ld.global.u32 	%r8, [%rd15];
	add.s32 	%r9, %r8, %r7;
	st.global.u32 	[%rd15], %r9;
$L__BB2_5:
	add.s64 	%rd16, %rd16, %rd2;
	setp.lt.u64 	%p4, %rd16, %rd11;
	@%p4 bra 	$L__BB2_2;
$L__BB2_6:
	ret;

}


// ===== COMPILED SASS (sm_100) =====

	.target	sm_100

	.elftype	@"ET_EXEC"


//--------------------- .note.nv.tkinfo           --------------------------
	.section	.note.nv.tkinfo,"",@"SHT_NOTE"
	.sectionflags	@"SHF_NOTE_NV_TKINFO"
	.tkinfo
        /*0018*/ 	.word	0x00000002
        /*0030*/ 	.string	""
        /*0030*/ 	.string	"ptxas"
        /*0030*/ 	.string	"Cuda compilation tools, release 13.0, V13.0.88"
        /*0030*/ 	.string	"Build cuda_13.0.r13.0/compiler.36424714_0"
        /*0030*/ 	.string	"-arch sm_100 -m 64 "



//--------------------- .note.nv.cuinfo           --------------------------
	.section	.note.nv.cuinfo,"",@"SHT_NOTE"
	.sectionflags	@"SHF_NOTE_NV_CUINFO"
        /*0018*/ 	.short	0x0002
        /*001a*/ 	.short	0x0064
        /*001c*/ 	.short	0x0082
	.zero		2


//--------------------- .nv.info                  --------------------------
	.section	.nv.info,"",@"SHT_CUDA_INFO"
	.align	4


	//----- nvinfo : EIATTR_REGCOUNT
	.align		4
        /*0000*/ 	.byte	0x04, 0x2f
        /*0002*/ 	.short	(.L_1 - .L_0)
	.align		4
.L_0:
        /*0004*/ 	.word	index@(_Z30scan_and_write_part_sum_kernelPKiPiS1_mm)
        /*0008*/ 	.word	0x00000014


	//----- nvinfo : EIATTR_FRAME_SIZE
	.align		4
.L_1:
        /*000c*/ 	.byte	0x04, 0x11
        /*000e*/ 	.short	(.L_3 - .L_2)
	.align		4
.L_2:
        /*0010*/ 	.word	index@(_Z30scan_and_write_part_sum_kernelPKiPiS1_mm)
        /*0014*/ 	.word	0x00000000


	//----- nvinfo : EIATTR_REGCOUNT
	.align		4
.L_3:
        /*0018*/ 	.byte	0x04, 0x2f
        /*001a*/ 	.short	(.L_5 - .L_4)
	.align		4
.L_4:
        /*001c*/ 	.word	index@(_Z20scan_part_sum_kernelPim)
        /*0020*/ 	.word	0x00000020


	//----- nvinfo : EIATTR_FRAME_SIZE
	.align		4
.L_5:
        /*0024*/ 	.byte	0x04, 0x11
        /*0026*/ 	.short	(.L_7 - .L_6)
	.align		4
.L_6:
        /*0028*/ 	.word	index@(_Z20scan_part_sum_kernelPim)
        /*002c*/ 	.word	0x00000000


	//----- nvinfo : EIATTR_REGCOUNT
	.align		4
.L_7:
        /*0030*/ 	.byte	0x04, 0x2f
        /*0032*/ 	.short	(.L_9 - .L_8)
	.align		4
.L_8:
        /*0034*/ 	.word	index@(_Z19add_base_sum_kernelPiS_mm)
        /*0038*/ 	.word	0x0000000c


	//----- nvinfo : EIATTR_FRAME_SIZE
	.align		4
.L_9:
        /*003c*/ 	.byte	0x04, 0x11
        /*003e*/ 	.short	(.L_11 - .L_10)
	.align		4
.L_10:
        /*0040*/ 	.word	index@(_Z19add_base_sum_kernelPiS_mm)
        /*0044*/ 	.word	0x00000000


	//----- nvinfo : EIATTR_MIN_STACK_SIZE
	.align		4
.L_11:
        /*0048*/ 	.byte	0x04, 0x12
        /*004a*/ 	.short	(.L_13 - .L_12)
	.align		4
.L_12:
        /*004c*/ 	.word	index@(_Z19add_base_sum_kernelPiS_mm)
        /*0050*/ 	.word	0x00000000


	//----- nvinfo : EIATTR_MIN_STACK_SIZE
	.align		4
.L_13:
        /*0054*/ 	.byte	0x04, 0x12
        /*0056*/ 	.short	(.L_15 - .L_14)
	.align		4
.L_14:
        /*0058*/ 	.word	index@(_Z20scan_part_sum_kernelPim)
        /*005c*/ 	.word	0x00000000


	//----- nvinfo : EIATTR_MIN_STACK_SIZE
	.align		4
.L_15:
        /*0060*/ 	.byte	0x04, 0x12
        /*0062*/ 	.short	(.L_17 - .L_16)
	.align		4
.L_16:
        /*0064*/ 	.word	index@(_Z30scan_and_write_part_sum_kernelPKiPiS1_mm)
        /*0068*/ 	.word	0x00000000
.L_17:


//--------------------- .nv.compat                --------------------------
	.section	.nv.compat,"",@"SHT_CUDA_COMPAT_INFO"
	.align	4
        /*0000*/ 	.byte	0x02, 0x09, 0x00, 0x00, 0x02, 0x02, 0x01, 0x00, 0x02, 0x05, 0x05, 0x00, 0x03, 0x07, 0x01, 0x01
        /*0010*/ 	.byte	0x02, 0x03, 0x00, 0x00, 0x02, 0x06, 0x01, 0x00, 0x04, 0x0b, 0x08, 0x00, 0x09, 0x00, 0x00, 0x00
        /*0020*/ 	.byte	0x00, 0x00, 0x00, 0x00


//--------------------- .nv.info._Z19add_base_sum_kernelPiS_mm --------------------------
	.section	.nv.info._Z19add_base_sum_kernelPiS_mm,"",@"SHT_CUDA_INFO"
	.sectionflags	@""
	.align	4


	//----- nvinfo : EIATTR_CUDA_API_VERSION
	.align		4
        /*0000*/ 	.byte	0x04, 0x37
        /*0002*/ 	.short	(.L_19 - .L_18)
.L_18:
        /*0004*/ 	.word	0x00000082


	//----- nvinfo : EIATTR_KPARAM_INFO
	.align		4
.L_19:
        /*0008*/ 	.byte	0x04, 0x17
        /*000a*/ 	.short	(.L_21 - .L_20)
.L_20:
        /*000c*/ 	.word	0x00000000
        /*0010*/ 	.short	0x0003
        /*0012*/ 	.short	0x0018
        /*0014*/ 	.byte	0x00, 0xf0, 0x21, 0x00


	//----- nvinfo : EIATTR_KPARAM_INFO
	.align		4
.L_21:
        /*0018*/ 	.byte	0x04, 0x17
        /*001a*/ 	.short	(.L_23 - .L_22)
.L_22:
        /*001c*/ 	.word	0x00000000
        /*0020*/ 	.short	0x0002
        /*0022*/ 	.short	0x0010
        /*0024*/ 	.byte	0x00, 0xf0, 0x21, 0x00


	//----- nvinfo : EIATTR_KPARAM_INFO
	.align		4
.L_23:
        /*0028*/ 	.byte	0x04, 0x17
        /*002a*/ 	.short	(.L_25 - .L_24)
.L_24:
        /*002c*/ 	.word	0x00000000
        /*0030*/ 	.short	0x0001
        /*0032*/ 	.short	0x0008
        /*0034*/ 	.byte	0x00, 0xf5, 0x21, 0x00


	//----- nvinfo : EIATTR_KPARAM_INFO
	.align		4
.L_25:
        /*0038*/ 	.byte	0x04, 0x17
        /*003a*/ 	.short	(.L_27 - .L_26)
.L_26:
        /*003c*/ 	.word	0x00000000
        /*0040*/ 	.short	0x0000
        /*0042*/ 	.short	0x0000
        /*0044*/ 	.byte	0x00, 0xf5, 0x21, 0x00


	//----- nvinfo : EIATTR_SPARSE_MMA_MASK
	.align		4
.L_27:
        /*0048*/ 	.byte	0x03, 0x50
        /*004a*/ 	.short	0x0000


	//----- nvinfo : EIATTR_MAXREG_COUNT
	.align		4
        /*004c*/ 	.byte	0x03, 0x1b
        /*004e*/ 	.short	0x00ff


	//----- nvinfo : EIATTR_MERCURY_ISA_VERSION
	.align		4
        /*0050*/ 	.byte	0x03, 0x5f
        /*0052*/ 	.short	0x0101


	//----- nvinfo : EIATTR_VRC_CTA_INIT_COUNT
	.align		4
        /*0054*/ 	.byte	0x02, 0x4a
	.zero		1
	.zero		1


	//----- nvinfo : EIATTR_EXIT_INSTR_OFFSETS
	.align		4
        /*0058*/ 	.byte	0x04, 0x1c
        /*005a*/ 	.short	(.L_29 - .L_28)


	//   ....[0]....
.L_28:
        /*005c*/ 	.word	0x00000050


	//   ....[1]....
        /*0060*/ 	.word	0x00000280


	//----- nvinfo : EIATTR_CRS_STACK_SIZE
	.align		4
.L_29:
        /*0064*/ 	.byte	0x04, 0x1e
        /*0066*/ 	.short	(.L_31 - .L_30)
.L_30:
        /*0068*/ 	.word	0x00000000


	//----- nvinfo : EIATTR_CBANK_PARAM_SIZE
	.align		4
.L_31:
        /*006c*/ 	.byte	0x03, 0x19
        /*006e*/ 	.short	0x0020


	//----- nvinfo : EIATTR_PARAM_CBANK
	.align		4
        /*0070*/ 	.byte	0x04, 0x0a
        /*0072*/ 	.short	(.L_33 - .L_32)
	.align		4
.L_32:
        /*0074*/ 	.word	index@(.nv.constant0._Z19add_base_sum_kernelPiS_mm)
        /*0078*/ 	.short	0x0380
        /*007a*/ 	.short	0x0020


	//----- nvinfo : EIATTR_SW_WAR
	.align		4
.L_33:
        /*007c*/ 	.byte	0x04, 0x36
        /*007e*/ 	.short	(.L_35 - .L_34)
.L_34:
        /*0080*/ 	.word	0x00000008
.L_35:


//--------------------- .nv.info._Z20scan_part_sum_kernelPim --------------------------
	.section	.nv.info._Z20scan_part_sum_kernelPim,"",@"SHT_CUDA_INFO"
	.sectionflags	@""
	.align	4


	//----- nvinfo : EIATTR_CUDA_API_VERSION
	.align		4
        /*0000*/ 	.byte	0x04, 0x37
        /*0002*/ 	.short	(.L_37 - .L_36)
.L_36:
        /*0004*/ 	.word	0x00000082


	//----- nvinfo : EIATTR_KPARAM_INFO
	.align		4
.L_37:
        /*0008*/ 	.byte	0x04, 0x17
        /*000a*/ 	.short	(.L_39 - .L_38)
.L_38:
        /*000c*/ 	.word	0x00000000
        /*0010*/ 	.short	0x0001
        /*0012*/ 	.short	0x0008
        /*0014*/ 	.byte	0x00, 0xf0, 0x21, 0x00


	//----- nvinfo : EIATTR_KPARAM_INFO
	.align		4
.L_39:
        /*0018*/ 	.byte	0x04, 0x17
        /*001a*/ 	.short	(.L_41 - .L_40)
.L_40:
        /*001c*/ 	.word	0x00000000
        /*0020*/ 	.short	0x0000
        /*0022*/ 	.short	0x0000
        /*0024*/ 	.byte	0x00, 0xf5, 0x21, 0x00


	//----- nvinfo : EIATTR_SPARSE_MMA_MASK
	.align		4
.L_41:
        /*0028*/ 	.byte	0x03, 0x50
        /*002a*/ 	.short	0x0000


	//----- nvinfo : EIATTR_MAXREG_COUNT
	.align		4
        /*002c*/ 	.byte	0x03, 0x1b
        /*002e*/ 	.short	0x00ff


	//----- nvinfo : EIATTR_MERCURY_ISA_VERSION
	.align		4
        /*0030*/ 	.byte	0x03, 0x5f
        /*0032*/ 	.short	0x0101


	//----- nvinfo : EIATTR_VRC_CTA_INIT_COUNT
	.align		4
        /*0034*/ 	.byte	0x02, 0x4a
	.zero		1
	.zero		1


	//----- nvinfo : EIATTR_EXIT_INSTR_OFFSETS
	.align		4
        /*0038*/ 	.byte	0x04, 0x1c
        /*003a*/ 	.short	(.L_43 - .L_42)


	//   ....[0]....
.L_42:
        /*003c*/ 	.word	0x00000040


	//   ....[1]....
        /*0040*/ 	.word	0x00000520


	//   ....[2]....
        /*0044*/ 	.word	0x00000760


	//   ....[3]....
        /*0048*/ 	.word	0x000008c0


	//   ....[4]....
        /*004c*/ 	.word	0x000009e0


	//----- nvinfo : EIATTR_CBANK_PARAM_SIZE
	.align		4
.L_43:
        /*0050*/ 	.byte	0x03, 0x19
        /*0052*/ 	.short	0x0010


	//----- nvinfo : EIATTR_PARAM_CBANK
	.align		4
        /*0054*/ 	.byte	0x04, 0x0a
        /*0056*/ 	.short	(.L_45 - .L_44)
	.align		4
.L_44:
        /*0058*/ 	.word	index@(.nv.constant0._Z20scan_part_sum_kernelPim)
        /*005c*/ 	.short	0x0380
        /*005e*/ 	.short	0x0010


	//----- nvinfo : EIATTR_SW_WAR
	.align		4
.L_45:
        /*0060*/ 	.byte	0x04, 0x36
        /*0062*/ 	.short	(.L_47 - .L_46)
.L_46:
        /*0064*/ 	.word	0x00000008
.L_47:


//--------------------- .nv.info._Z30scan_and_write_part_sum_kernelPKiPiS1_mm --------------------------
	.section	.nv.info._Z30scan_and_write_part_sum_kernelPKiPiS1_mm,"",@"SHT_CUDA_INFO"
	.sectionflags	@""
	.align	4


	//----- nvinfo : EIATTR_CUDA_API_VERSION
	.align		4
        /*0000*/ 	.byte	0x04, 0x37
        /*0002*/ 	.short	(.L_49 - .L_48)
.L_48:
        /*0004*/ 	.word	0x00000082


	//----- nvinfo : EIATTR_KPARAM_INFO
	.align		4
.L_49:
        /*0008*/ 	.byte	0x04, 0x17
        /*000a*/ 	.short	(.L_51 - .L_50)
.L_50:
        /*000c*/ 	.word	0x00000000
        /*0010*/ 	.short	0x0004
        /*0012*/ 	.short	0x0020
        /*0014*/ 	.byte	0x00, 0xf0, 0x21, 0x00


	//----- nvinfo : EIATTR_KPARAM_INFO
	.align		4
.L_51:
        /*0018*/ 	.byte	0x04, 0x17
        /*001a*/ 	.short	(.L_53 - .L_52)
.L_52:
        /*001c*/ 	.word	0x00000000
        /*0020*/ 	.short	0x0003
        /*0022*/ 	.short	0x0018
        /*0024*/ 	.byte	0x00, 0xf0, 0x21, 0x00


	//----- nvinfo : EIATTR_KPARAM_INFO
	.align		4
.L_53:
        /*0028*/ 	.byte	0x04, 0x17
        /*002a*/ 	.short	(.L_55 - .L_54)
.L_54:
        /*002c*/ 	.word	0x00000000
        /*0030*/ 	.short	0x0002
        /*0032*/ 	.short	0x0010
        /*0034*/ 	.byte	0x00, 0xf5, 0x21, 0x00


	//----- nvinfo : EIATTR_KPARAM_INFO
	.align		4
.L_55:
        /*0038*/ 	.byte	0x04, 0x17
        /*003a*/ 	.short	(.L_57 - .L_56)
.L_56:
        /*003c*/ 	.word	0x00000000
        /*0040*/ 	.short	0x0001
        /*0042*/ 	.short	0x0008
        /*0044*/ 	.byte	0x00, 0xf5, 0x21, 0x00


	//----- nvinfo : EIATTR_KPARAM_INFO
	.align		4
.L_57:
        /*0048*/ 	.byte	0x04, 0x17
        /*004a*/ 	.short	(.L_59 - .L_58)
.L_58:
        /*004c*/ 	.word	0x00000000
        /*0050*/ 	.short	0x0000
        /*0052*/ 	.short	0x0000
        /*0054*/ 	.byte	0x00, 0xf5, 0x21, 0x00


	//----- nvinfo : EIATTR_SPARSE_MMA_MASK
	.align		4
.L_59:
        /*0058*/ 	.byte	0x03, 0x50
        /*005a*/ 	.short	0x0000


	//----- nvinfo : EIATTR_MAXREG_COUNT
	.align		4
        /*005c*/ 	.byte	0x03, 0x1b
        /*005e*/ 	.short	0x00ff


	//----- nvinfo : EIATTR_MERCURY_ISA_VERSION
	.align		4
        /*0060*/ 	.byte	0x03, 0x5f
        /*0062*/ 	.short	0x0101


	//----- nvinfo : EIATTR_VRC_CTA_INIT_COUNT
	.align		4
        /*0064*/ 	.byte	0x02, 0x4a
	.zero		1
	.zero		1


	//----- nvinfo : EIATTR_EXIT_INSTR_OFFSETS
	.align		4
        /*0068*/ 	.byte	0x04, 0x1c
        /*006a*/ 	.short	(.L_61 - .L_60)


	//   ....[0]....
.L_60:
        /*006c*/ 	.word	0x00000050


	//   ....[1]....
        /*0070*/ 	.word	0x000008d0


	//----- nvinfo : EIATTR_CRS_STACK_SIZE
	.align		4
.L_61:
        /*0074*/ 	.byte	0x04, 0x1e
        /*0076*/ 	.short	(.L_63 - .L_62)
.L_62:
        /*0078*/ 	.word	0x00000000


	//----- nvinfo : EIATTR_CBANK_PARAM_SIZE
	.align		4
.L_63:
        /*007c*/ 	.byte	0x03, 0x19
        /*007e*/ 	.short	0x0028


	//----- nvinfo : EIATTR_PARAM_CBANK
	.align		4
        /*0080*/ 	.byte	0x04, 0x0a
        /*0082*/ 	.short	(.L_65 - .L_64)
	.align		4
.L_64:
        /*0084*/ 	.word	index@(.nv.constant0._Z30scan_and_write_part_sum_kernelPKiPiS1_mm)
        /*0088*/ 	.short	0x0380
        /*008a*/ 	.short	0x0028


	//----- nvinfo : EIATTR_SW_WAR
	.align		4
.L_65:
        /*008c*/ 	.byte	0x04, 0x36
        /*008e*/ 	.short	(.L_67 - .L_66)
.L_66:
        /*0090*/ 	.word	0x00000008
.L_67:


//--------------------- .nv.callgraph             --------------------------
	.section	.nv.callgraph,"",@"SHT_CUDA_CALLGRAPH"
	.align	4
	.sectionentsize	8
	.align		4
        /*0000*/ 	.word	0x00000000
	.align		4
        /*0004*/ 	.word	0xffffffff
	.align		4
        /*0008*/ 	.word	0x00000000
	.align		4
        /*000c*/ 	.word	0xfffffffe
	.align		4
        /*0010*/ 	.word	0x00000000
	.align		4
        /*0014*/ 	.word	0xfffffffd
	.align		4
        /*0018*/ 	.word	0x00000000
	.align		4
        /*001c*/ 	.word	0xfffffffc


//--------------------- .text._Z19add_base_sum_kernelPiS_mm --------------------------
	.section	.text._Z19add_base_sum_kernelPiS_mm,"ax",@progbits
	.align	128
        .global         _Z19add_base_sum_kernelPiS_mm
        .type           _Z19add_base_sum_kernelPiS_mm,@function
        .size           _Z19add_base_sum_kernelPiS_mm,(.L_x_16 - _Z19add_base_sum_kernelPiS_mm)
        .other          _Z19add_base_sum_kernelPiS_mm,@"STO_CUDA_ENTRY STV_DEFAULT"
_Z19add_base_sum_kernelPiS_mm:
.text._Z19add_base_sum_kernelPiS_mm:
[----:B------:R-:W-:Y:S08]  /*0000*/  LDC R1, c[0x0][0x37c] ;  /* 0x0000df00ff017b82 */ /* 0x000ff00000000800 */
[----:B------:R-:W0:Y:S08]  /*0010*/  S2UR UR4, SR_CTAID.X ;  /* 0x00000000000479c3 */ /* 0x000e300000002500 */
[----:B------:R-:W0:Y:S02]  /*0020*/  LDC.64 R2, c[0x0][0x398] ;  /* 0x0000e600ff027b82 */ /* 0x000e240000000a00 */
[----:B0-----:R-:W-:-:S04]  /*0030*/  ISETP.LE.U32.AND P0, PT, R2, UR4, PT ;  /* 0x0000000402007c0c */ /* 0x001fc8000bf03070 */
[----:B------:R-:W-:-:S13]  /*0040*/  ISETP.GE.U32.AND.EX P0, PT, RZ, R3, PT, P0 ;  /* 0x00000003ff00720c */ /* 0x000fda0003f06100 */
[----:B------:R-:W-:Y:S05]  /*0050*/  @P0 EXIT ;  /* 0x000000000000094d */ /* 0x000fea0003800000 */
[----:B------:R-:W0:Y:S01]  /*0060*/  S2R R9, SR_TID.X ;  /* 0x0000000000097919 */ /* 0x000e220000002100 */
[----:B------:R-:W1:Y:S01]  /*0070*/  LDC R0, c[0x0][0x360] ;  /* 0x0000d800ff007b82 */ /* 0x000e620000000800 */
[----:B------:R-:W-:Y:S01]  /*0080*/  UMOV UR5, UR4 ;  /* 0x0000000400057c82 */ /* 0x000fe20008000000 */
[----:B------:R-:W2:Y:S01]  /*0090*/  LDCU.64 UR8, c[0x0][0x358] ;  /* 0x00006b00ff0877ac */ /* 0x000ea20008000a00 */
[----:B------:R-:W3:Y:S01]  /*00a0*/  LDCU.64 UR14, c[0x0][0x398] ;  /* 0x00007300ff0e77ac */ /* 0x000ee20008000a00 */
[----:B------:R-:W4:Y:S01]  /*00b0*/  LDCU.64 UR12, c[0x0][0x390] ;  /* 0x00007200ff0c77ac */ /* 0x000f220008000a00 */
[----:B------:R-:W0:Y:S01]  /*00c0*/  LDCU.128 UR16, c[0x0][0x380] ;  /* 0x00007000ff1077ac */ /* 0x000e220008000c00 */
[----:B------:R-:W0:Y:S01]  /*00d0*/  LDCU UR6, c[0x0][0x370] ;  /* 0x00006e00ff0677ac */ /* 0x000e220008000800 */
[----:B------:R-:W-:-:S05]  /*00e0*/  UMOV UR4, URZ ;  /* 0x000000ff00047c82 */ /* 0x000fca0008000000 */
.L_x_2:
[----:B------:R-:W-:-:S04]  /*00f0*/  UISETP.NE.U32.AND UP0, UPT, UR5, URZ, UPT ;  /* 0x000000ff0500728c */ /* 0x000fc8000bf05070 */
[----:B------:R-:W-:-:S09]  /*0100*/  UISETP.NE.AND.EX UP0, UPT, UR4, URZ, UPT, UP0 ;  /* 0x000000ff0400728c */ /* 0x000fd2000bf05300 */
[----:B------:R-:W-:Y:S05]  /*0110*/  BRA.U !UP0, `(.L_x_0) ;  /* 0x0000000108447547 */ /* 0x000fea000b800000 */
[----:B01----:R-:W-:Y:S01]  /*0120*/  IMAD R3, R0, UR5, R9 ;  /* 0x0000000500037c24 */ /* 0x003fe2000f8e0209 */
[----:B------:R-:W-:Y:S04]  /*0130*/  BSSY.RECONVERGENT B0, `(.L_x_0) ;  /* 0x000000f000007945 */ /* 0x000fe80003800200 */
[----:B----4-:R-:W-:Y:S02]  /*0140*/  ISETP.GE.U32.AND P0, PT, R3, UR12, PT ;  /* 0x0000000c03007c0c */ /* 0x010fe4000bf06070 */
[----:B------:R-:W-:-:S04]  /*0150*/  SHF.R.S32.HI R4, RZ, 0x1f, R3 ;  /* 0x0000001fff047819 */ /* 0x000fc80000011403 */
[----:B------:R-:W-:-:S13]  /*0160*/  ISETP.GE.U32.AND.EX P0, PT, R4, UR13, PT, P0 ;  /* 0x0000000d04007c0c */ /* 0x000fda000bf06100 */
[----:B------:R-:W-:Y:S05]  /*0170*/  @P0 BRA `(.L_x_1) ;  /* 0x0000000000280947 */ /* 0x000fea0003800000 */
[----:B------:R-:W-:Y:S01]  /*0180*/  ULEA UR7, UP0, UR5, UR16, 0x2 ;  /* 0x0000001005077291 */ /* 0x000fe2000f8010ff */
[----:B------:R-:W-:-:S03]  /*0190*/  LEA R2, P0, R3, UR18, 0x2 ;  /* 0x0000001203027c11 */ /* 0x000fc6000f8010ff */
[----:B------:R-:W-:Y:S01]  /*01a0*/  ULEA.HI.X UR10, UR5, UR17, UR4, 0x2, UP0 ;  /* 0x00000011050a7291 */ /* 0x000fe200080f1404 */
[----:B------:R-:W-:Y:S01]  /*01b0*/  LEA.HI.X R3, R3, UR19, R4, 0x2, P0 ;  /* 0x0000001303037c11 */ /* 0x000fe200080f1404 */
[----:B------:R-:W-:-:S04]  /*01c0*/  IMAD.U32 R4, RZ, RZ, UR7 ;  /* 0x00000007ff047e24 */ /* 0x000fc8000f8e00ff */
[----:B------:R-:W-:Y:S01]  /*01d0*/  IMAD.U32 R5, RZ, RZ, UR10 ;  /* 0x0000000aff057e24 */ /* 0x000fe2000f8e00ff */
[----:B--2---:R-:W2:Y:S04]  /*01e0*/  LDG.E R7, desc[UR8][R2.64] ;  /* 0x0000000802077981 */ /* 0x004ea8000c1e1900 */
[----:B------:R-:W2:Y:S02]  /*01f0*/  LDG.E R4, desc[UR8][R4.64+-0x4] ;  /* 0xfffffc0804047981 */ /* 0x000ea4000c1e1900 */
[----:B--2---:R-:W-:-:S05]  /*0200*/  IMAD.IADD R7, R4, 0x1, R7 ;  /* 0x0000000104077824 */ /* 0x004fca00078e0207 */
[----:B------:R0:W-:Y:S02]  /*0210*/  STG.E desc[UR8][R2.64], R7 ;  /* 0x0000000702007986 */ /* 0x0001e4000c101908 */
.L_x_1:
[----:B--23--:R-:W-:Y:S05]  /*0220*/  BSYNC.RECONVERGENT B0 ;  /* 0x0000000000007941 */ /* 0x00cfea0003800200 */
.L_x_0:
[----:B0-----:R-:W-:-:S04]  /*0230*/  UIADD3 UR5, UP0, UPT, UR6, UR5, URZ ;  /* 0x0000000506057290 */ /* 0x001fc8000ff1e0ff */
[----:B------:R-:W-:Y:S02]  /*0240*/  UIADD3.X UR4, UPT, UPT, URZ, UR4, URZ, UP0, !UPT ;  /* 0x00000004ff047290 */ /* 0x000fe400087fe4ff */
[----:B---3--:R-:W-:-:S04]  /*0250*/  UISETP.GE.U32.AND UP0, UPT, UR5, UR14, UPT ;  /* 0x0000000e0500728c */ /* 0x008fc8000bf06070 */
[----:B------:R-:W-:-:S09]  /*0260*/  UISETP.GE.U32.AND.EX UP0, UPT, UR4, UR15, UPT, UP0 ;  /* 0x0000000f0400728c */ /* 0x000fd2000bf06100 */
[----:B------:R-:W-:Y:S05]  /*0270*/  BRA.U !UP0, `(.L_x_2) ;  /* 0xfffffffd089c7547 */ /* 0x000fea000b83ffff */
[----:B--2-4-:R-:W-:Y:S05]  /*0280*/  EXIT ;  /* 0x000000000000794d */ /* 0x014fea0003800000 */
.L_x_3:
[----:B------:R-:W-:-:S00]  /*0290*/  BRA `(.L_x_3) ;  /* 0xfffffffc00fc7947 */ /* 0x000fc0000383ffff */
[----:B------:R-:W-:-:S00]  /*02a0*/  NOP ;  /* 0x0000000000007918 */ /* 0x000fc00000000000 */
        /* <DEDUP_REMOVED lines=13> */
.L_x_16:


//--------------------- .text._Z20scan_part_sum_kernelPim --------------------------
	.section	.text._Z20scan_part_sum_kernelPim,"ax",@progbits
	.align	128
        .global         _Z20scan_part_sum_kernelPim
        .type           _Z20scan_part_sum_kernelPim,@function
        .size           _Z20scan_part_sum_kernelPim,(.L_x_17 - _Z20scan_part_sum_kernelPim)
        .other          _Z20scan_part_sum_kernelPim,@"STO_CUDA_ENTRY STV_DEFAULT"
_Z20scan_part_sum_kernelPim:
.text._Z20scan_part_sum_kernelPim:
[----:B------:R-:W-:Y:S08]  /*0000*/  LDC R1, c[0x0][0x37c] ;  /* 0x0000df00ff017b82 */ /* 0x000ff00000000800 */
[----:B------:R-:W0:Y:S02]  /*0010*/  LDC.64 R2, c[0x0][0x388] ;  /* 0x0000e200ff027b82 */ /* 0x000e240000000a00 */
[----:B0-----:R-:W-:-:S04]  /*0020*/  ISETP.NE.U32.AND P0, PT, R2, RZ, PT ;  /* 0x000000ff0200720c */ /* 0x001fc80003f05070 */
[----:B------:R-:W-:-:S13]  /*0030*/  ISETP.NE.AND.EX P0, PT, R3, RZ, PT, P0 ;  /* 0x000000ff0300720c */ /* 0x000fda0003f05300 */
[----:B------:R-:W-:Y:S05]  /*0040*/  @!P0 EXIT ;  /* 0x000000000000894d */ /* 0x000fea0003800000 */
[C---:B------:R-:W-:Y:S01]  /*0050*/  ISETP.GE.U32.AND P1, PT, R2.reuse, 0x10, PT ;  /* 0x000000100200780c */ /* 0x040fe20003f26070 */
[----:B------:R-:W0:Y:S01]  /*0060*/  LDCU.64 UR6, c[0x0][0x358] ;  /* 0x00006b00ff0677ac */ /* 0x000e220008000a00 */
[----:B------:R-:W-:Y:S01]  /*0070*/  LOP3.LUT R22, R2, 0xf, RZ, 0xc0, !PT ;  /* 0x0000000f02167812 */ /* 0x000fe200078ec0ff */
[----:B------:R-:W-:Y:S01]  /*0080*/  IMAD.MOV.U32 R17, RZ, RZ, RZ ;  /* 0x000000ffff117224 */ /* 0x000fe200078e00ff */
[----:B------:R-:W-:Y:S01]  /*0090*/  ISETP.GE.U32.AND.EX P1, PT, R3, RZ, PT, P1 ;  /* 0x000000ff0300720c */ /* 0x000fe20003f26110 */
[----:B------:R-:W-:Y:S01]  /*00a0*/  IMAD.MOV.U32 R3, RZ, RZ, RZ ;  /* 0x000000ffff037224 */ /* 0x000fe200078e00ff */
[----:B------:R-:W-:Y:S01]  /*00b0*/  ISETP.NE.U32.AND P0, PT, R22, RZ, PT ;  /* 0x000000ff1600720c */ /* 0x000fe20003f05070 */
[----:B------:R-:W-:-:S03]  /*00c0*/  IMAD.MOV.U32 R0, RZ, RZ, RZ ;  /* 0x000000ffff007224 */ /* 0x000fc600078e00ff */
[----:B------:R-:W-:-:S07]  /*00d0*/  ISETP.NE.AND.EX P0, PT, RZ, RZ, PT, P0 ;  /* 0x000000ffff00720c */ /* 0x000fce0003f05300 */
[----:B------:R-:W-:Y:S06]  /*00e0*/  @!P1 BRA `(.L_x_4) ;  /* 0x00000004000c9947 */ /* 0x000fec0003800000 */
[----:B------:R-:W1:Y:S01]  /*00f0*/  LDCU.64 UR4, c[0x0][0x380] ;  /* 0x00007000ff0477ac */ /* 0x000e620008000a00 */
[----:B------:R-:W2:Y:S01]  /*0100*/  LDC R0, c[0x0][0x38c] ;  /* 0x0000e300ff007b82 */ /* 0x000ea20000000800 */
[----:B------:R-:W-:Y:S01]  /*0110*/  LOP3.LUT R3, R2, 0xfffffff0, RZ, 0xc0, !PT ;  /* 0xfffffff002037812 */ /* 0x000fe200078ec0ff */
[----:B------:R-:W-:-:S04]  /*0120*/  IMAD.MOV.U32 R17, RZ, RZ, RZ ;  /* 0x000000ffff117224 */ /* 0x000fc800078e00ff */
[----:B------:R-:W-:Y:S01]  /*0130*/  IMAD.MOV.U32 R7, RZ, RZ, R3 ;  /* 0x000000ffff077224 */ /* 0x000fe200078e0003 */
[----:B-1----:R-:W-:-:S04]  /*0140*/  UIADD3 UR4, UP0, UPT, UR4, 0x20, URZ ;  /* 0x0000002004047890 */ /* 0x002fc8000ff1e0ff */
[----:B------:R-:W-:Y:S02]  /*0150*/  UIADD3.X UR5, UPT, UPT, URZ, UR5, URZ, UP0, !UPT ;  /* 0x00000005ff057290 */ /* 0x000fe400087fe4ff */
[----:B------:R-:W-:Y:S02]  /*0160*/  IMAD.U32 R8, RZ, RZ, UR4 ;  /* 0x00000004ff087e24 */ /* 0x000fe4000f8e00ff */
[----:B--2---:R-:W-:Y:S02]  /*0170*/  IMAD.MOV.U32 R6, RZ, RZ, R0 ;  /* 0x000000ffff067224 */ /* 0x004fe400078e0000 */
[----:B------:R-:W-:-:S07]  /*0180*/  MOV R9, UR5 ;  /* 0x0000000500097c02 */ /* 0x000fce0008000f00 */
.L_x_5:
[----:B--2---:R-:W-:Y:S02]  /*0190*/  IMAD.MOV.U32 R4, RZ, RZ, R8 ;  /* 0x000000ffff047224 */ /* 0x004fe400078e0008 */
[----:B------:R-:W-:-:S05]  /*01a0*/  IMAD.MOV.U32 R5, RZ, RZ, R9 ;  /* 0x000000ffff057224 */ /* 0x000fca00078e0009 */
[----:B0-----:R-:W2:Y:S04]  /*01b0*/  LDG.E R24, desc[UR6][R4.64+-0x20] ;  /* 0xffffe00604187981 */ /* 0x001ea8000c1e1900 */
[----:B------:R-:W3:Y:S04]  /*01c0*/  LDG.E R26, desc[UR6][R4.64+-0x1c] ;  /* 0xffffe406041a7981 */ /* 0x000ee8000c1e1900 */
[----:B------:R-:W4:Y:S04]  /*01d0*/  LDG.E R28, desc[UR6][R4.64+-0x18] ;  /* 0xffffe806041c7981 */ /* 0x000f28000c1e1900 */
[----:B------:R-:W5:Y:S04]  /*01e0*/  LDG.E R23, desc[UR6][R4.64+-0x14] ;  /* 0xffffec0604177981 */ /* 0x000f68000c1e1900 */
        /* <DEDUP_REMOVED lines=11> */
[----:B------:R-:W5:Y:S01]  /*02a0*/  LDG.E R14, desc[UR6][R4.64+0x1c] ;  /* 0x00001c06040e7981 */ /* 0x000f62000c1e1900 */
[----:B------:R-:W-:-:S04]  /*02b0*/  IADD3 R7, P1, PT, R7, -0x10, RZ ;  /* 0xfffffff007077810 */ /* 0x000fc80007f3e0ff */
[----:B------:R-:W-:Y:S02]  /*02c0*/  IADD3.X R6, PT, PT, R6, -0x1, RZ, P1, !PT ;  /* 0xffffffff06067810 */ /* 0x000fe40000ffe4ff */
[----:B------:R-:W-:-:S04]  /*02d0*/  ISETP.NE.U32.AND P1, PT, R7, RZ, PT ;  /* 0x000000ff0700720c */ /* 0x000fc80003f25070 */
[----:B------:R-:W-:Y:S01]  /*02e0*/  ISETP.NE.AND.EX P1, PT, R6, RZ, PT, P1 ;  /* 0x000000ff0600720c */ /* 0x000fe20003f25310 */
[----:B--2---:R-:W-:-:S04]  /*02f0*/  IMAD.IADD R17, R24, 0x1, R17 ;  /* 0x0000000118117824 */ /* 0x004fc800078e0211 */
[----:B---3--:R-:W-:Y:S01]  /*0300*/  IMAD.IADD R19, R17, 0x1, R26 ;  /* 0x0000000111137824 */ /* 0x008fe200078e021a */
[----:B------:R-:W-:Y:S03]  /*0310*/  STG.E desc[UR6][R4.64+-0x20], R17 ;  /* 0xffffe01104007986 */ /* 0x000fe6000c101906 */
[----:B----4-:R-:W-:Y:S01]  /*0320*/  IMAD.IADD R21, R19, 0x1, R28 ;  /* 0x0000000113157824 */ /* 0x010fe200078e021c */
[----:B------:R-:W-:Y:S03]  /*0330*/  STG.E desc[UR6][R4.64+-0x1c], R19 ;  /* 0xffffe41304007986 */ /* 0x000fe6000c101906 */
[----:B-----5:R-:W-:Y:S01]  /*0340*/  IMAD.IADD R23, R21, 0x1, R23 ;  /* 0x0000000115177824 */ /* 0x020fe200078e0217 */
[----:B------:R-:W-:Y:S04]  /*0350*/  STG.E desc[UR6][R4.64+-0x18], R21 ;  /* 0xffffe81504007986 */ /* 0x000fe8000c101906 */
[----:B------:R-:W-:Y:S01]  /*0360*/  IADD3 R25, PT, PT, R23, R25, RZ ;  /* 0x0000001917197210 */ /* 0x000fe20007ffe0ff */
[----:B------:R-:W-:Y:S04]  /*0370*/  STG.E desc[UR6][R4.64+-0x14], R23 ;  /* 0xffffec1704007986 */ /* 0x000fe8000c101906 */
[----:B------:R-:W-:Y:S01]  /*0380*/  IMAD.IADD R27, R25, 0x1, R20 ;  /* 0x00000001191b7824 */ /* 0x000fe200078e0214 */
[----:B------:R-:W-:Y:S03]  /*0390*/  STG.E desc[UR6][R4.64+-0x10], R25 ;  /* 0xfffff01904007986 */ /* 0x000fe6000c101906 */
        /* <DEDUP_REMOVED lines=9> */
[----:B------:R0:W-:Y:S04]  /*0430*/  STG.E desc[UR6][R4.64+0x4], R8 ;  /* 0x0000040804007986 */ /* 0x0001e8000c101906 */
[----:B------:R-:W-:Y:S01]  /*0440*/  IADD3 R10, PT, PT, R9, R10, RZ ;  /* 0x0000000a090a7210 */ /* 0x000fe20007ffe0ff */
[----:B------:R1:W-:Y:S04]  /*0450*/  STG.E desc[UR6][R4.64+0x8], R9 ;  /* 0x0000080904007986 */ /* 0x0003e8000c101906 */
[----:B------:R-:W-:Y:S01]  /*0460*/  IMAD.IADD R11, R10, 0x1, R11 ;  /* 0x000000010a0b7824 */ /* 0x000fe200078e020b */
[----:B------:R2:W-:Y:S01]  /*0470*/  STG.E desc[UR6][R4.64+0xc], R10 ;  /* 0x00000c0a04007986 */ /* 0x0005e2000c101906 */
[----:B0-----:R-:W-:-:S02]  /*0480*/  IADD3 R8, P2, PT, R4, 0x40, RZ ;  /* 0x0000004004087810 */ /* 0x001fc40007f5e0ff */
[----:B------:R-:W-:Y:S01]  /*0490*/  IMAD.IADD R12, R11, 0x1, R12 ;  /* 0x000000010b0c7824 */ /* 0x000fe200078e020c */
[----:B------:R2:W-:Y:S03]  /*04a0*/  STG.E desc[UR6][R4.64+0x10], R11 ;  /* 0x0000100b04007986 */ /* 0x0005e6000c101906 */
[----:B------:R-:W-:Y:S01]  /*04b0*/  IMAD.IADD R13, R12, 0x1, R13 ;  /* 0x000000010c0d7824 */ /* 0x000fe200078e020d */
[----:B------:R2:W-:Y:S01]  /*04c0*/  STG.E desc[UR6][R4.64+0x14], R12 ;  /* 0x0000140c04007986 */ /* 0x0005e2000c101906 */
[----:B-1----:R-:W-:Y:S02]  /*04d0*/  IMAD.X R9, RZ, RZ, R5, P2 ;  /* 0x000000ffff097224 */ /* 0x002fe400010e0605 */
[----:B------:R-:W-:Y:S01]  /*04e0*/  IMAD.IADD R17, R13, 0x1, R14 ;  /* 0x000000010d117824 */ /* 0x000fe200078e020e */
[----:B------:R2:W-:Y:S04]  /*04f0*/  STG.E desc[UR6][R4.64+0x18], R13 ;  /* 0x0000180d04007986 */ /* 0x0005e8000c101906 */
[----:B------:R2:W-:Y:S01]  /*0500*/  STG.E desc[UR6][R4.64+0x1c], R17 ;  /* 0x00001c1104007986 */ /* 0x0005e2000c101906 */
[----:B------:R-:W-:Y:S05]  /*0510*/  @P1 BRA `(.L_x_5) ;  /* 0xfffffffc001c1947 */ /* 0x000fea000383ffff */
.L_x_4:
[----:B0-----:R-:W-:Y:S05]  /*0520*/  @!P0 EXIT ;  /* 0x000000000000894d */ /* 0x001fea0003800000 */
[----:B------:R-:W-:Y:S02]  /*0530*/  ISETP.GE.U32.AND P1, PT, R22, 0x8, PT ;  /* 0x000000081600780c */ /* 0x000fe40003f26070 */
[----:B------:R-:W-:Y:S02]  /*0540*/  LOP3.LUT R23, R2, 0x7, RZ, 0xc0, !PT ;  /* 0x0000000702177812 */ /* 0x000fe400078ec0ff */
[----:B------:R-:W-:Y:S02]  /*0550*/  ISETP.GE.U32.AND.EX P1, PT, RZ, RZ, PT, P1 ;  /* 0x000000ffff00720c */ /* 0x000fe40003f26110 */
[----:B------:R-:W-:-:S04]  /*0560*/  ISETP.NE.U32.AND P0, PT, R23, RZ, PT ;  /* 0x000000ff1700720c */ /* 0x000fc80003f05070 */
[----:B------:R-:W-:-:S07]  /*0570*/  ISETP.NE.AND.EX P0, PT, RZ, RZ, PT, P0 ;  /* 0x000000ffff00720c */ /* 0x000fce0003f05300 */
[----:B------:R-:W-:Y:S06]  /*0580*/  @!P1 BRA `(.L_x_6) ;  /* 0x0000000000749947 */ /* 0x000fec0003800000 */
[----:B--2---:R-:W0:Y:S02]  /*0590*/  LDC.64 R4, c[0x0][0x380] ;  /* 0x0000e000ff047b82 */ /* 0x004e240000000a00 */
[----:B0-----:R-:W-:-:S04]  /*05a0*/  LEA R4, P1, R3, R4, 0x2 ;  /* 0x0000000403047211 */ /* 0x001fc800078210ff */
[----:B------:R-:W-:-:S05]  /*05b0*/  LEA.HI.X R5, R3, R5, R0, 0x2, P1 ;  /* 0x0000000503057211 */ /* 0x000fca00008f1400 */
[----:B------:R-:W2:Y:S04]  /*05c0*/  LDG.E R6, desc[UR6][R4.64] ;  /* 0x0000000604067981 */ /* 0x000ea8000c1e1900 */
[----:B------:R-:W3:Y:S04]  /*05d0*/  LDG.E R8, desc[UR6][R4.64+0x4] ;  /* 0x0000040604087981 */ /* 0x000ee8000c1e1900 */
[----:B------:R-:W4:Y:S04]  /*05e0*/  LDG.E R10, desc[UR6][R4.64+0x8] ;  /* 0x00000806040a7981 */ /* 0x000f28000c1e1900 */
[----:B------:R-:W5:Y:S04]  /*05f0*/  LDG.E R12, desc[UR6][R4.64+0xc] ;  /* 0x00000c06040c7981 */ /* 0x000f68000c1e1900 */
[----:B------:R-:W5:Y:S04]  /*0600*/  LDG.E R14, desc[UR6][R4.64+0x10] ;  /* 0x00001006040e7981 */ /* 0x000f68000c1e1900 */
[----:B------:R-:W5:Y:S04]  /*0610*/  LDG.E R16, desc[UR6][R4.64+0x14] ;  /* 0x0000140604107981 */ /* 0x000f68000c1e1900 */
[----:B------:R-:W5:Y:S04]  /*0620*/  LDG.E R18, desc[UR6][R4.64+0x18] ;  /* 0x0000180604127981 */ /* 0x000f68000c1e1900 */
[----:B------:R-:W5:Y:S01]  /*0630*/  LDG.E R20, desc[UR6][R4.64+0x1c] ;  /* 0x00001c0604147981 */ /* 0x000f62000c1e1900 */
[----:B------:R-:W-:-:S04]  /*0640*/  IADD3 R3, P1, PT, R3, 0x8, RZ ;  /* 0x0000000803037810 */ /* 0x000fc80007f3e0ff */
[----:B------:R-:W-:Y:S01]  /*0650*/  IADD3.X R0, PT, PT, RZ, R0, RZ, P1, !PT ;  /* 0x00000000ff007210 */ /* 0x000fe20000ffe4ff */
[----:B--2---:R-:W-:-:S05]  /*0660*/  IMAD.IADD R7, R17, 0x1, R6 ;  /* 0x0000000111077824 */ /* 0x004fca00078e0206 */
[----:B---3--:R-:W-:Y:S01]  /*0670*/  IADD3 R9, PT, PT, R7, R8, RZ ;  /* 0x0000000807097210 */ /* 0x008fe20007ffe0ff */
[----:B------:R0:W-:Y:S04]  /*0680*/  STG.E desc[UR6][R4.64], R7 ;  /* 0x0000000704007986 */ /* 0x0001e8000c101906 */
[----:B----4-:R-:W-:Y:S01]  /*0690*/  IMAD.IADD R11, R9, 0x1, R10 ;  /* 0x00000001090b7824 */ /* 0x010fe200078e020a */
[----:B------:R0:W-:Y:S03]  /*06a0*/  STG.E desc[UR6][R4.64+0x4], R9 ;  /* 0x0000040904007986 */ /* 0x0001e6000c101906 */
[----:B-----5:R-:W-:Y:S01]  /*06b0*/  IMAD.IADD R13, R11, 0x1, R12 ;  /* 0x000000010b0d7824 */ /* 0x020fe200078e020c */
[----:B------:R0:W-:Y:S03]  /*06c0*/  STG.E desc[UR6][R4.64+0x8], R11 ;  /* 0x0000080b04007986 */ /* 0x0001e6000c101906 */
[----:B------:R-:W-:Y:S01]  /*06d0*/  IMAD.IADD R15, R13, 0x1, R14 ;  /* 0x000000010d0f7824 */ /* 0x000fe200078e020e */
[----:B------:R0:W-:Y:S03]  /*06e0*/  STG.E desc[UR6][R4.64+0xc], R13 ;  /* 0x00000c0d04007986 */ /* 0x0001e6000c101906 */
[----:B------:R-:W-:Y:S01]  /*06f0*/  IMAD.IADD R19, R15, 0x1, R16 ;  /* 0x000000010f137824 */ /* 0x000fe200078e0210 */
[----:B------:R0:W-:Y:S03]  /*0700*/  STG.E desc[UR6][R4.64+0x10], R15 ;  /* 0x0000100f04007986 */ /* 0x0001e6000c101906 */
[----:B------:R-:W-:Y:S01]  /*0710*/  IMAD.IADD R21, R19, 0x1, R18 ;  /* 0x0000000113157824 */ /* 0x000fe200078e0212 */
[----:B------:R0:W-:Y:S03]  /*0720*/  STG.E desc[UR6][R4.64+0x14], R19 ;  /* 0x0000141304007986 */ /* 0x0001e6000c101906 */
[----:B------:R-:W-:Y:S01]  /*0730*/  IMAD.IADD R17, R21, 0x1, R20 ;  /* 0x0000000115117824 */ /* 0x000fe200078e0214 */
[----:B------:R0:W-:Y:S04]  /*0740*/  STG.E desc[UR6][R4.64+0x18], R21 ;  /* 0x0000181504007986 */ /* 0x0001e8000c101906 */
[----:B------:R0:W-:Y:S02]  /*0750*/  STG.E desc[UR6][R4.64+0x1c], R17 ;  /* 0x00001c1104007986 */ /* 0x0001e4000c101906 */
.L_x_6:
[----:B------:R-:W-:Y:S05]  /*0760*/  @!P0 EXIT ;  /* 0x000000000000894d */ /* 0x000fea0003800000 */
[----:B------:R-:W-:-:S04]  /*0770*/  ISETP.GE.U32.AND P0, PT, R23, 0x4, PT ;  /* 0x000000041700780c */ /* 0x000fc80003f06070 */
[----:B------:R-:W-:-:S13]  /*0780*/  ISETP.GE.U32.AND.EX P0, PT, RZ, RZ, PT, P0 ;  /* 0x000000ffff00720c */ /* 0x000fda0003f06100 */
[----:B0-2---:R-:W0:Y:S02]  /*0790*/  @P0 LDC.64 R4, c[0x0][0x380] ;  /* 0x0000e000ff040b82 */ /* 0x005e240000000a00 */
[----:B0-----:R-:W-:-:S04]  /*07a0*/  @P0 LEA R4, P1, R3, R4, 0x2 ;  /* 0x0000000403040211 */ /* 0x001fc800078210ff */
[----:B------:R-:W-:-:S05]  /*07b0*/  @P0 LEA.HI.X R5, R3, R5, R0, 0x2, P1 ;  /* 0x0000000503050211 */ /* 0x000fca00008f1400 */
[----:B------:R-:W2:Y:S04]  /*07c0*/  @P0 LDG.E R6, desc[UR6][R4.64] ;  /* 0x0000000604060981 */ /* 0x000ea8000c1e1900 */
[----:B------:R-:W3:Y:S04]  /*07d0*/  @P0 LDG.E R8, desc[UR6][R4.64+0x4] ;  /* 0x0000040604080981 */ /* 0x000ee8000c1e1900 */
[----:B------:R-:W4:Y:S04]  /*07e0*/  @P0 LDG.E R10, desc[UR6][R4.64+0x8] ;  /* 0x00000806040a0981 */ /* 0x000f28000c1e1900 */
[----:B------:R-:W5:Y:S01]  /*07f0*/  @P0 LDG.E R12, desc[UR6][R4.64+0xc] ;  /* 0x00000c06040c0981 */ /* 0x000f62000c1e1900 */
[----:B------:R-:W-:-:S02]  /*0800*/  IMAD.MOV.U32 R13, RZ, RZ, RZ ;  /* 0x000000ffff0d7224 */ /* 0x000fc400078e00ff */
[----:B--2---:R-:W-:Y:S01]  /*0810*/  @P0 IMAD.IADD R7, R17, 0x1, R6 ;  /* 0x0000000111070824 */ /* 0x004fe200078e0206 */
[----:B------:R-:W-:-:S03]  /*0820*/  LOP3.LUT R6, R2, 0x3, RZ, 0xc0, !PT ;  /* 0x0000000302067812 */ /* 0x000fc600078ec0ff */
[----:B---3--:R-:W-:Y:S01]  /*0830*/  @P0 IMAD.IADD R9, R7, 0x1, R8 ;  /* 0x0000000107090824 */ /* 0x008fe200078e0208 */
[----:B------:R-:W-:Y:S01]  /*0840*/  ISETP.NE.U32.AND P1, PT, R6, RZ, PT ;  /* 0x000000ff0600720c */ /* 0x000fe20003f25070 */
[----:B------:R0:W-:Y:S02]  /*0850*/  @P0 STG.E desc[UR6][R4.64], R7 ;  /* 0x0000000704000986 */ /* 0x0001e4000c101906 */
[----:B----4-:R-:W-:Y:S01]  /*0860*/  @P0 IMAD.IADD R11, R9, 0x1, R10 ;  /* 0x00000001090b0824 */ /* 0x010fe200078e020a */
[----:B------:R-:W-:Y:S01]  /*0870*/  ISETP.NE.AND.EX P1, PT, R13, RZ, PT, P1 ;  /* 0x000000ff0d00720c */ /* 0x000fe20003f25310 */
[----:B------:R0:W-:Y:S02]  /*0880*/  @P0 STG.E desc[UR6][R4.64+0x4], R9 ;  /* 0x0000040904000986 */ /* 0x0001e4000c101906 */
[----:B-----5:R-:W-:Y:S02]  /*0890*/  @P0 IMAD.IADD R17, R11, 0x1, R12 ;  /* 0x000000010b110824 */ /* 0x020fe400078e020c */
[----:B------:R0:W-:Y:S04]  /*08a0*/  @P0 STG.E desc[UR6][R4.64+0x8], R11 ;  /* 0x0000080b04000986 */ /* 0x0001e8000c101906 */
[----:B------:R0:W-:Y:S04]  /*08b0*/  @P0 STG.E desc[UR6][R4.64+0xc], R17 ;  /* 0x00000c1104000986 */ /* 0x0001e8000c101906 */
[----:B------:R-:W-:Y:S05]  /*08c0*/  @!P1 EXIT ;  /* 0x000000000000994d */ /* 0x000fea0003800000 */
[----:B0-----:R-:W0:Y:S01]  /*08d0*/  LDC.64 R4, c[0x0][0x380] ;  /* 0x0000e000ff047b82 */ /* 0x001e220000000a00 */
[----:B------:R-:W-:-:S04]  /*08e0*/  @P0 IADD3 R3, P1, PT, R3, 0x4, RZ ;  /* 0x0000000403030810 */ /* 0x000fc80007f3e0ff */
[----:B------:R-:W-:Y:S02]  /*08f0*/  @P0 IADD3.X R0, PT, PT, RZ, R0, RZ, P1, !PT ;  /* 0x00000000ff000210 */ /* 0x000fe40000ffe4ff */
[----:B0-----:R-:W-:-:S04]  /*0900*/  LEA R4, P2, R3, R4, 0x2 ;  /* 0x0000000403047211 */ /* 0x001fc800078410ff */
[----:B------:R-:W-:-:S09]  /*0910*/  LEA.HI.X R5, R3, R5, R0, 0x2, P2 ;  /* 0x0000000503057211 */ /* 0x000fd200010f1400 */
.L_x_7:
[----:B0-----:R-:W-:Y:S02]  /*0920*/  IMAD.MOV.U32 R2, RZ, RZ, R4 ;  /* 0x000000ffff027224 */ /* 0x001fe400078e0004 */
[----:B------:R-:W-:-:S05]  /*0930*/  IMAD.MOV.U32 R3, RZ, RZ, R5 ;  /* 0x000000ffff037224 */ /* 0x000fca00078e0005 */
[----:B------:R-:W2:Y:S01]  /*0940*/  LDG.E R0, desc[UR6][R2.64] ;  /* 0x0000000602007981 */ /* 0x000ea2000c1e1900 */
[----:B------:R-:W-:Y:S02]  /*0950*/  IADD3 R6, P0, PT, R6, -0x1, RZ ;  /* 0xffffffff06067810 */ /* 0x000fe40007f1e0ff */
[----:B------:R-:W-:Y:S02]  /*0960*/  IADD3 R4, P1, PT, R2, 0x4, RZ ;  /* 0x0000000402047810 */ /* 0x000fe40007f3e0ff */
[----:B------:R-:W-:Y:S02]  /*0970*/  IADD3.X R13, PT, PT, R13, -0x1, RZ, P0, !PT ;  /* 0xffffffff0d0d7810 */ /* 0x000fe400007fe4ff */
[----:B------:R-:W-:Y:S01]  /*0980*/  ISETP.NE.U32.AND P0, PT, R6, RZ, PT ;  /* 0x000000ff0600720c */ /* 0x000fe20003f05070 */
[----:B------:R-:W-:-:S03]  /*0990*/  IMAD.X R5, RZ, RZ, R3, P1 ;  /* 0x000000ffff057224 */ /* 0x000fc600008e0603 */
[----:B------:R-:W-:Y:S01]  /*09a0*/  ISETP.NE.AND.EX P0, PT, R13, RZ, PT, P0 ;  /* 0x000000ff0d00720c */ /* 0x000fe20003f05300 */
[----:B--2---:R-:W-:-:S05]  /*09b0*/  IMAD.IADD R17, R0, 0x1, R17 ;  /* 0x0000000100117824 */ /* 0x004fca00078e0211 */
[----:B------:R0:W-:Y:S07]  /*09c0*/  STG.E desc[UR6][R2.64], R17 ;  /* 0x0000001102007986 */ /* 0x0001ee000c101906 */
[----:B------:R-:W-:Y:S05]  /*09d0*/  @P0 BRA `(.L_x_7) ;  /* 0xfffffffc00d00947 */ /* 0x000fea000383ffff */
[----:B------:R-:W-:Y:S05]  /*09e0*/  EXIT ;  /* 0x000000000000794d */ /* 0x000fea0003800000 */
.L_x_8:
        /* <DEDUP_REMOVED lines=9> */
.L_x_17:


//--------------------- .text._Z30scan_and_write_part_sum_kernelPKiPiS1_mm --------------------------
	.section	.text._Z30scan_and_write_part_sum_kernelPKiPiS1_mm,"ax",@progbits
	.align	128
        .global         _Z30scan_and_write_part_sum_kernelPKiPiS1_mm
        .type           _Z30scan_and_write_part_sum_kernelPKiPiS1_mm,@function
        .size           _Z30scan_and_write_part_sum_kernelPKiPiS1_mm,(.L_x_18 - _Z30scan_and_write_part_sum_kernelPKiPiS1_mm)
        .other          _Z30scan_and_write_part_sum_kernelPKiPiS1_mm,@"STO_CUDA_ENTRY STV_DEFAULT"
_Z30scan_and_write_part_sum_kernelPKiPiS1_mm:
.text._Z30scan_and_write_part_sum_kernelPKiPiS1_mm:
[----:B------:R-:W-:Y:S08]  /*0000*/  LDC R1, c[0x0][0x37c] ;  /* 0x0000df00ff017b82 */ /* 0x000ff00000000800 */
[----:B------:R-:W0:Y:S08]  /*0010*/  S2UR UR4, SR_CTAID.X ;  /* 0x00000000000479c3 */ /* 0x000e300000002500 */
[----:B------:R-:W0:Y:S02]  /*0020*/  LDC.64 R2, c[0x0][0x3a0] ;  /* 0x0000e800ff027b82 */ /* 0x000e240000000a00 */
[----:B0-----:R-:W-:-:S04]  /*0030*/  ISETP.LE.U32.AND P0, PT, R2, UR4, PT ;  /* 0x0000000402007c0c */ /* 0x001fc8000bf03070 */
[----:B------:R-:W-:-:S13]  /*0040*/  ISETP.GE.U32.AND.EX P0, PT, RZ, R3, PT, P0 ;  /* 0x00000003ff00720c */ /* 0x000fda0003f06100 */
[----:B------:R-:W-:Y:S05]  /*0050*/  @P0 EXIT ;  /* 0x000000000000094d */ /* 0x000fea0003800000 */
[----:B------:R-:W0:Y:S01]  /*0060*/  S2R R0, SR_TID.X ;  /* 0x0000000000007919 */ /* 0x000e220000002100 */
[----:B------:R-:W1:Y:S01]  /*0070*/  LDCU UR9, c[0x0][0x360] ;  /* 0x00006c00ff0977ac */ /* 0x000e620008000800 */
[----:B------:R-:W-:Y:S01]  /*0080*/  UMOV UR8, UR4 ;  /* 0x0000000400087c82 */ /* 0x000fe20008000000 */
[----:B------:R-:W2:Y:S01]  /*0090*/  LDCU.64 UR16, c[0x0][0x358] ;  /* 0x00006b00ff1077ac */ /* 0x000ea20008000a00 */
[----:B------:R-:W3:Y:S01]  /*00a0*/  LDCU UR14, c[0x0][0x370] ;  /* 0x00006e00ff0e77ac */ /* 0x000ee20008000800 */
[----:B------:R-:W-:Y:S01]  /*00b0*/  UMOV UR4, URZ ;  /* 0x000000ff00047c82 */ /* 0x000fe20008000000 */
[----:B-1----:R-:W-:Y:S01]  /*00c0*/  UIMAD.WIDE.U32 UR12, UR9, 0x4, URZ ;  /* 0x00000004090c78a5 */ /* 0x002fe2000f8e00ff */
[----:B0-23--:R-:W-:-:S13]  /*00d0*/  ISETP.NE.AND P3, PT, R0, RZ, PT ;  /* 0x000000ff0000720c */ /* 0x00dfda0003f65270 */
.L_x_14:
[----:B------:R-:W-:Y:S04]  /*00e0*/  BSSY.RECONVERGENT B0, `(.L_x_9) ;  /* 0x0000078000007945 */ /* 0x000fe80003800200 */
[----:B01----:R-:W-:Y:S05]  /*00f0*/  @P3 BRA `(.L_x_10) ;  /* 0x0000000400d83947 */ /* 0x003fea0003800000 */
[----:B------:R-:W0:Y:S01]  /*0100*/  LDCU.64 UR10, c[0x0][0x398] ;  /* 0x00007300ff0a77ac */ /* 0x000e220008000a00 */
[----:B------:R-:W-:Y:S02]  /*0110*/  UIMAD.WIDE.U32 UR18, UR8, UR9, URZ ;  /* 0x00000009081272a5 */ /* 0x000fe4000f8e00ff */
[----:B------:R-:W-:Y:S02]  /*0120*/  UIMAD UR7, UR4, UR9, URZ ;  /* 0x00000009040772a4 */ /* 0x000fe4000f8e02ff */
[----:B------:R-:W-:Y:S02]  /*0130*/  UIADD3 UR5, UP0, UPT, UR9, UR18, URZ ;  /* 0x0000001209057290 */ /* 0x000fe4000ff1e0ff */
[----:B------:R-:W-:Y:S01]  /*0140*/  UIADD3 UR7, UPT, UPT, UR19, UR7, URZ ;  /* 0x0000000713077290 */ /* 0x000fe2000fffe0ff */
[----:B------:R-:W-:Y:S02]  /*0150*/  IMAD.U32 R2, RZ, RZ, UR18 ;  /* 0x00000012ff027e24 */ /* 0x000fe4000f8e00ff */
[----:B------:R-:W-:Y:S01]  /*0160*/  IMAD.U32 R3, RZ, RZ, UR19 ;  /* 0x00000013ff037e24 */ /* 0x000fe2000f8e00ff */
[----:B------:R-:W-:Y:S01]  /*0170*/  UIADD3.X UR6, UPT, UPT, URZ, UR7, URZ, UP0, !UPT ;  /* 0x00000007ff067290 */ /* 0x000fe200087fe4ff */
[----:B------:R-:W-:-:S02]  /*0180*/  IMAD.MOV.U32 R3, RZ, RZ, RZ ;  /* 0x000000ffff037224 */ /* 0x000fc400078e00ff */
[----:B------:R-:W-:Y:S01]  /*0190*/  IMAD.U32 R0, RZ, RZ, UR7 ;  /* 0x00000007ff007e24 */ /* 0x000fe2000f8e00ff */
[----:B0-----:R-:W-:-:S04]  /*01a0*/  UISETP.LT.U32.AND UP0, UPT, UR5, UR10, UPT ;  /* 0x0000000a0500728c */ /* 0x001fc8000bf01070 */
[----:B------:R-:W-:-:S04]  /*01b0*/  UISETP.LT.U32.AND.EX UP0, UPT, UR6, UR11, UPT, UP0 ;  /* 0x0000000b0600728c */ /* 0x000fc8000bf01100 */
[----:B------:R-:W-:Y:S02]  /*01c0*/  USEL UR10, UR5, UR10, UP0 ;  /* 0x0000000a050a7287 */ /* 0x000fe40008000000 */
[----:B------:R-:W-:-:S04]  /*01d0*/  USEL UR11, UR6, UR11, UP0 ;  /* 0x0000000b060b7287 */ /* 0x000fc80008000000 */
[----:B------:R-:W-:-:S04]  /*01e0*/  ISETP.GE.U32.AND P0, PT, R2, UR10, PT ;  /* 0x0000000a02007c0c */ /* 0x000fc8000bf06070 */
[----:B------:R-:W-:-:S13]  /*01f0*/  ISETP.GE.U32.AND.EX P0, PT, R0, UR11, PT, P0 ;  /* 0x0000000b00007c0c */ /* 0x000fda000bf06100 */
[----:B------:R-:W-:Y:S05]  /*0200*/  @P0 BRA `(.L_x_11) ;  /* 0x00000004007c0947 */ /* 0x000fea0003800000 */
[----:B------:R-:W0:Y:S01]  /*0210*/  LDCU.64 UR6, c[0x0][0x380] ;  /* 0x00007000ff0677ac */ /* 0x000e220008000a00 */
[----:B------:R-:W-:Y:S01]  /*0220*/  ISETP.GE.U32.AND P0, PT, R2, UR10, PT ;  /* 0x0000000a02007c0c */ /* 0x000fe2000bf06070 */
[----:B------:R-:W-:-:S03]  /*0230*/  UIMAD UR5, UR13, UR8, URZ ;  /* 0x000000080d0572a4 */ /* 0x000fc6000f8e02ff */
[----:B------:R-:W-:Y:S01]  /*0240*/  ISETP.GE.U32.AND.EX P0, PT, R0, UR11, PT, P0 ;  /* 0x0000000b00007c0c */ /* 0x000fe2000bf06100 */
[----:B------:R-:W-:Y:S02]  /*0250*/  UIMAD UR5, UR12, UR4, UR5 ;  /* 0x000000040c0572a4 */ /* 0x000fe4000f8e0205 */
[----:B0-----:R-:W-:-:S04]  /*0260*/  UIMAD.WIDE.U32 UR6, UR12, UR8, UR6 ;  /* 0x000000080c0672a5 */ /* 0x001fc8000f8e0006 */
[----:B------:R-:W-:Y:S02]  /*0270*/  UIADD3 UR15, UPT, UPT, UR5, UR7, URZ ;  /* 0x00000007050f7290 */ /* 0x000fe4000fffe0ff */
[----:B------:R-:W-:Y:S02]  /*0280*/  IMAD.U32 R9, RZ, RZ, UR7 ;  /* 0x00000007ff097e24 */ /* 0x000fe4000f8e00ff */
[----:B------:R-:W-:Y:S02]  /*0290*/  IMAD.U32 R8, RZ, RZ, UR6 ;  /* 0x00000006ff087e24 */ /* 0x000fe4000f8e00ff */
[----:B------:R-:W-:Y:S01]  /*02a0*/  IMAD.U32 R9, RZ, RZ, UR15 ;  /* 0x0000000fff097e24 */ /* 0x000fe2000f8e00ff */
[----:B------:R-:W0:Y:S04]  /*02b0*/  LDCU.64 UR6, c[0x0][0x390] ;  /* 0x00007200ff0677ac */ /* 0x000e280008000a00 */
[----:B------:R1:W2:Y:S01]  /*02c0*/  @P0 LDG.E R4, desc[UR16][R8.64] ;  /* 0x0000001008040981 */ /* 0x0002a2000c1e1900 */
[----:B------:R-:W-:Y:S01]  /*02d0*/  @P0 IADD3 R2, P1, PT, R2, 0x1, RZ ;  /* 0x0000000102020810 */ /* 0x000fe20007f3e0ff */
[----:B------:R-:W-:Y:S01]  /*02e0*/  IMAD.U32 R5, RZ, RZ, UR11 ;  /* 0x0000000bff057e24 */ /* 0x000fe2000f8e00ff */
[----:B------:R-:W-:-:S02]  /*02f0*/  MOV R17, UR11 ;  /* 0x0000000b00117c02 */ /* 0x000fc40008000f00 */
[C---:B------:R-:W-:Y:S01]  /*0300*/  ISETP.LT.U32.AND P2, PT, R2.reuse, UR10, PT ;  /* 0x0000000a02007c0c */ /* 0x040fe2000bf41070 */
[----:B------:R-:W-:Y:S01]  /*0310*/  @P0 IMAD.X R0, RZ, RZ, R0, P1 ;  /* 0x000000ffff000224 */ /* 0x000fe200008e0600 */
[----:B------:R-:W-:Y:S02]  /*0320*/  IADD3 R3, P4, PT, -R2, UR10, RZ ;  /* 0x0000000a02037c10 */ /* 0x000fe4000ff9e1ff */
[----:B-1----:R-:W-:Y:S02]  /*0330*/  @P0 IADD3 R8, P5, PT, R8, 0x4, RZ ;  /* 0x0000000408080810 */ /* 0x002fe40007fbe0ff */
[----:B------:R-:W-:Y:S01]  /*0340*/  ISETP.GT.U32.AND.EX P2, PT, R5, R0, PT, P2 ;  /* 0x000000000500720c */ /* 0x000fe20003f44120 */
[----:B0-----:R-:W-:Y:S01]  /*0350*/  UIMAD.WIDE.U32 UR6, UR12, UR8, UR6 ;  /* 0x000000080c0672a5 */ /* 0x001fe2000f8e0006 */
[----:B------:R-:W-:Y:S01]  /*0360*/  ISETP.LE.U32.AND P1, PT, R3, 0x3, PT ;  /* 0x000000030300780c */ /* 0x000fe20003f23070 */
[----:B------:R-:W-:Y:S01]  /*0370*/  IMAD.MOV.U32 R3, RZ, RZ, RZ ;  /* 0x000000ffff037224 */ /* 0x000fe200078e00ff */
[----:B------:R-:W-:Y:S01]  /*0380*/  IADD3.X R5, PT, PT, ~R0, UR11, RZ, P4, !PT ;  /* 0x0000000b00057c10 */ /* 0x000fe2000a7fe5ff */
[----:B------:R-:W-:Y:S01]  /*0390*/  UIADD3 UR5, UPT, UPT, UR7, UR5, URZ ;  /* 0x0000000507057290 */ /* 0x000fe2000fffe0ff */
[----:B------:R-:W-:Y:S01]  /*03a0*/  @P0 IMAD.X R9, RZ, RZ, R9, P5 ;  /* 0x000000ffff090224 */ /* 0x000fe200028e0609 */
[----:B------:R-:W-:Y:S01]  /*03b0*/  MOV R6, UR6 ;  /* 0x0000000600067c02 */ /* 0x000fe20008000f00 */
[----:B------:R-:W-:Y:S01]  /*03c0*/  IMAD.U32 R7, RZ, RZ, UR7 ;  /* 0x00000007ff077e24 */ /* 0x000fe2000f8e00ff */
[----:B------:R-:W-:-:S02]  /*03d0*/  ISETP.LE.U32.OR.EX P2, PT, R5, RZ, !P2, P1 ;  /* 0x000000ff0500720c */ /* 0x000fc40005743510 */
[----:B------:R-:W-:Y:S01]  /*03e0*/  IMAD.U32 R15, RZ, RZ, UR5 ;  /* 0x00000005ff0f7e24 */ /* 0x000fe2000f8e00ff */
[----:B------:R-:W-:-:S03]  /*03f0*/  PLOP3.LUT P1, PT, P0, PT, PT, 0x8, 0x80 ;  /* 0x000000000080781c */ /* 0x000fc6000072e170 */
[----:B------:R-:W-:Y:S02]  /*0400*/  @P0 IMAD.MOV.U32 R5, RZ, RZ, R15 ;  /* 0x000000ffff050224 */ /* 0x000fe400078e000f */
[----:B--2---:R-:W-:Y:S02]  /*0410*/  @P0 IMAD.IADD R3, R3, 0x1, R4 ;  /* 0x0000000103030824 */ /* 0x004fe400078e0204 */
[----:B------:R-:W-:Y:S01]  /*0420*/  @P0 IMAD.MOV.U32 R4, RZ, RZ, R6 ;  /* 0x000000ffff040224 */ /* 0x000fe200078e0006 */
[----:B------:R-:W-:-:S04]  /*0430*/  @P0 IADD3 R6, P4, PT, R6, 0x4, RZ ;  /* 0x0000000406060810 */ /* 0x000fc80007f9e0ff */
[----:B------:R0:W-:Y:S01]  /*0440*/  @P0 STG.E desc[UR16][R4.64], R3 ;  /* 0x0000000304000986 */ /* 0x0001e2000c101910 */
[----:B------:R-:W-:Y:S01]  /*0450*/  @P0 IMAD.X R15, RZ, RZ, R15, P4 ;  /* 0x000000ffff0f0224 */ /* 0x000fe200020e060f */
[----:B------:R-:W-:Y:S07]  /*0460*/  @P2 BRA `(.L_x_12) ;  /* 0x0000000000702947 */ /* 0x000fee0003800000 */
[----:B------:R-:W-:Y:S01]  /*0470*/  UIADD3 UR5, UP0, UPT, UR10, -0x3, URZ ;  /* 0xfffffffd0a057890 */ /* 0x000fe2000ff1e0ff */
[----:B------:R-:W-:-:S03]  /*0480*/  PLOP3.LUT P1, PT, PT, PT, PT, 0x8, 0x80 ;  /* 0x000000000080781c */ /* 0x000fc60003f2e170 */
[----:B------:R-:W-:-:S12]  /*0490*/  UIADD3.X UR6, UPT, UPT, UR11, -0x1, URZ, UP0, !UPT ;  /* 0xffffffff0b067890 */ /* 0x000fd800087fe4ff */
.L_x_13:
[----:B0-----:R-:W-:Y:S02]  /*04a0*/  IMAD.MOV.U32 R4, RZ, RZ, R8 ;  /* 0x000000ffff047224 */ /* 0x001fe400078e0008 */
[----:B------:R-:W-:-:S05]  /*04b0*/  IMAD.MOV.U32 R5, RZ, RZ, R9 ;  /* 0x000000ffff057224 */ /* 0x000fca00078e0009 */
[----:B------:R-:W2:Y:S01]  /*04c0*/  LDG.E R8, desc[UR16][R4.64] ;  /* 0x0000001004087981 */ /* 0x000ea2000c1e1900 */
[----:B-1----:R-:W-:Y:S01]  /*04d0*/  IMAD.MOV.U32 R10, RZ, RZ, R6 ;  /* 0x000000ffff0a7224 */ /* 0x002fe200078e0006 */
[----:B------:R-:W-:Y:S01]  /*04e0*/  MOV R11, R15 ;  /* 0x0000000f000b7202 */ /* 0x000fe20000000f00 */
[----:B--2---:R-:W-:-:S05]  /*04f0*/  IMAD.IADD R7, R8, 0x1, R3 ;  /* 0x0000000108077824 */ /* 0x004fca00078e0203 */
[----:B------:R-:W-:Y:S04]  /*0500*/  STG.E desc[UR16][R10.64], R7 ;  /* 0x000000070a007986 */ /* 0x000fe8000c101910 */
[----:B------:R-:W2:Y:S02]  /*0510*/  LDG.E R6, desc[UR16][R4.64+0x4] ;  /* 0x0000041004067981 */ /* 0x000ea4000c1e1900 */
[----:B--2---:R-:W-:-:S05]  /*0520*/  IMAD.IADD R9, R7, 0x1, R6 ;  /* 0x0000000107097824 */ /* 0x004fca00078e0206 */
[----:B------:R0:W-:Y:S04]  /*0530*/  STG.E desc[UR16][R10.64+0x4], R9 ;  /* 0x000004090a007986 */ /* 0x0001e8000c101910 */
[----:B------:R-:W2:Y:S02]  /*0540*/  LDG.E R6, desc[UR16][R4.64+0x8] ;  /* 0x0000081004067981 */ /* 0x000ea4000c1e1900 */
[----:B--2---:R-:W-:-:S05]  /*0550*/  IMAD.IADD R13, R9, 0x1, R6 ;  /* 0x00000001090d7824 */ /* 0x004fca00078e0206 */
[----:B------:R1:W-:Y:S04]  /*0560*/  STG.E desc[UR16][R10.64+0x8], R13 ;  /* 0x0000080d0a007986 */ /* 0x0003e8000c101910 */
[----:B------:R-:W2:Y:S01]  /*0570*/  LDG.E R6, desc[UR16][R4.64+0xc] ;  /* 0x00000c1004067981 */ /* 0x000ea2000c1e1900 */
[----:B------:R-:W-:Y:S02]  /*0580*/  IADD3 R2, P0, PT, R2, 0x4, RZ ;  /* 0x0000000402027810 */ /* 0x000fe40007f1e0ff */
[----:B------:R-:W-:-:S03]  /*0590*/  IADD3 R8, P4, PT, R4, 0x10, RZ ;  /* 0x0000001004087810 */ /* 0x000fc60007f9e0ff */
[----:B------:R-:W-:Y:S01]  /*05a0*/  IMAD.X R0, RZ, RZ, R0, P0 ;  /* 0x000000ffff007224 */ /* 0x000fe200000e0600 */
[----:B------:R-:W-:Y:S01]  /*05b0*/  ISETP.GE.U32.AND P0, PT, R2, UR5, PT ;  /* 0x0000000502007c0c */ /* 0x000fe2000bf06070 */
[----:B0-----:R-:W-:-:S03]  /*05c0*/  IMAD.X R9, RZ, RZ, R5, P4 ;  /* 0x000000ffff097224 */ /* 0x001fc600020e0605 */
[----:B------:R-:W-:Y:S01]  /*05d0*/  ISETP.GE.U32.AND.EX P0, PT, R0, UR6, PT, P0 ;  /* 0x0000000600007c0c */ /* 0x000fe2000bf06100 */
[----:B--2---:R-:W-:Y:S01]  /*05e0*/  IMAD.IADD R3, R13, 0x1, R6 ;  /* 0x000000010d037824 */ /* 0x004fe200078e0206 */
[----:B------:R-:W-:-:S04]  /*05f0*/  IADD3 R6, P2, PT, R10, 0x10, RZ ;  /* 0x000000100a067810 */ /* 0x000fc80007f5e0ff */
[----:B------:R1:W-:Y:S01]  /*0600*/  STG.E desc[UR16][R10.64+0xc], R3 ;  /* 0x00000c030a007986 */ /* 0x0003e2000c101910 */
[----:B------:R-:W-:-:S06]  /*0610*/  IMAD.X R15, RZ, RZ, R11, P2 ;  /* 0x000000ffff0f7224 */ /* 0x000fcc00010e060b */
[----:B------:R-:W-:Y:S05]  /*0620*/  @!P0 BRA `(.L_x_13) ;  /* 0xfffffffc009c8947 */ /* 0x000fea000383ffff */
.L_x_12:
[C---:B------:R-:W-:Y:S02]  /*0630*/  ISETP.LT.U32.AND P0, PT, R2.reuse, UR10, PT ;  /* 0x0000000a02007c0c */ /* 0x040fe4000bf01070 */
[----:B0-----:R-:W-:Y:S02]  /*0640*/  IADD3 R4, P4, PT, -R2, UR10, RZ ;  /* 0x0000000a02047c10 */ /* 0x001fe4000ff9e1ff */
[----:B------:R-:W-:Y:S02]  /*0650*/  ISETP.GT.U32.AND.EX P2, PT, R17, R0, PT, P0 ;  /* 0x000000001100720c */ /* 0x000fe40003f44100 */
[----:B------:R-:W-:Y:S02]  /*0660*/  ISETP.LE.U32.AND P0, PT, R4, 0x1, PT ;  /* 0x000000010400780c */ /* 0x000fe40003f03070 */
[----:B------:R-:W-:-:S04]  /*0670*/  IADD3.X R4, PT, PT, ~R0, UR11, RZ, P4, !PT ;  /* 0x0000000b00047c10 */ /* 0x000fc8000a7fe5ff */
[----:B------:R-:W-:-:S13]  /*0680*/  ISETP.LE.U32.OR.EX P0, PT, R4, RZ, !P2, P0 ;  /* 0x000000ff0400720c */ /* 0x000fda0005703500 */
[----:B------:R-:W-:Y:S01]  /*0690*/  @!P0 MOV R4, R8 ;  /* 0x0000000800048202 */ /* 0x000fe20000000f00 */
[----:B------:R-:W-:-:S05]  /*06a0*/  @!P0 IMAD.MOV.U32 R5, RZ, RZ, R9 ;  /* 0x000000ffff058224 */ /* 0x000fca00078e0009 */
[----:B-1----:R-:W2:Y:S01]  /*06b0*/  @!P0 LDG.E R10, desc[UR16][R4.64] ;  /* 0x00000010040a8981 */ /* 0x002ea2000c1e1900 */
[----:B------:R-:W-:Y:S01]  /*06c0*/  @!P0 IMAD.MOV.U32 R11, RZ, RZ, R15 ;  /* 0x000000ffff0b8224 */ /* 0x000fe200078e000f */
[----:B------:R-:W-:Y:S02]  /*06d0*/  @!P0 IADD3 R2, P4, PT, R2, 0x2, RZ ;  /* 0x0000000202028810 */ /* 0x000fe40007f9e0ff */
[----:B------:R-:W-:Y:S01]  /*06e0*/  @!P0 PLOP3.LUT P1, PT, PT, PT, PT, 0x8, 0x80 ;  /* 0x000000000080881c */ /* 0x000fe20003f2e170 */
[----:B--2---:R-:W-:Y:S02]  /*06f0*/  @!P0 IMAD.IADD R7, R3, 0x1, R10 ;  /* 0x0000000103078824 */ /* 0x004fe400078e020a */
[----:B------:R-:W-:-:S05]  /*0700*/  @!P0 IMAD.MOV.U32 R10, RZ, RZ, R6 ;  /* 0x000000ffff0a8224 */ /* 0x000fca00078e0006 */
[----:B------:R0:W-:Y:S04]  /*0710*/  @!P0 STG.E desc[UR16][R10.64], R7 ;  /* 0x000000070a008986 */ /* 0x0001e8000c101910 */
[----:B------:R-:W2:Y:S01]  /*0720*/  @!P0 LDG.E R12, desc[UR16][R4.64+0x4] ;  /* 0x00000410040c8981 */ /* 0x000ea2000c1e1900 */
[----:B------:R-:W-:Y:S01]  /*0730*/  @!P0 IMAD.X R0, RZ, RZ, R0, P4 ;  /* 0x000000ffff008224 */ /* 0x000fe200020e0600 */
[----:B------:R-:W-:-:S04]  /*0740*/  ISETP.LT.U32.AND P2, PT, R2, UR10, PT ;  /* 0x0000000a02007c0c */ /* 0x000fc8000bf41070 */
[----:B------:R-:W-:Y:S02]  /*0750*/  ISETP.LT.U32.OR.EX P1, PT, R0, UR11, P1, P2 ;  /* 0x0000000b00007c0c */ /* 0x000fe40008f21520 */
[----:B------:R-:W-:-:S05]  /*0760*/  @!P0 IADD3 R8, P2, PT, R8, 0x8, RZ ;  /* 0x0000000808088810 */ /* 0x000fca0007f5e0ff */
[----:B------:R-:W-:Y:S01]  /*0770*/  @!P0 IMAD.X R9, RZ, RZ, R9, P2 ;  /* 0x000000ffff098224 */ /* 0x000fe200010e0609 */
[----:B--2---:R-:W-:-:S05]  /*0780*/  @!P0 IADD3 R3, PT, PT, R7, R12, RZ ;  /* 0x0000000c07038210 */ /* 0x004fca0007ffe0ff */
[----:B------:R1:W-:Y:S04]  /*0790*/  @!P0 STG.E desc[UR16][R10.64+0x4], R3 ;  /* 0x000004030a008986 */ /* 0x0003e8000c101910 */
[----:B------:R-:W1:Y:S01]  /*07a0*/  @P1 LDG.E R8, desc[UR16][R8.64] ;  /* 0x0000001008081981 */ /* 0x000e62000c1e1900 */
[----:B------:R-:W-:-:S05]  /*07b0*/  @!P0 IADD3 R6, P2, PT, R6, 0x8, RZ ;  /* 0x0000000806068810 */ /* 0x000fca0007f5e0ff */
[----:B------:R-:W-:-:S04]  /*07c0*/  @!P0 IMAD.X R15, RZ, RZ, R15, P2 ;  /* 0x000000ffff0f8224 */ /* 0x000fc800010e060f */
[----:B0-----:R-:W-:Y:S02]  /*07d0*/  IMAD.MOV.U32 R7, RZ, RZ, R15 ;  /* 0x000000ffff077224 */ /* 0x001fe400078e000f */
[----:B-1----:R-:W-:-:S05]  /*07e0*/  @P1 IMAD.IADD R3, R3, 0x1, R8 ;  /* 0x0000000103031824 */ /* 0x002fca00078e0208 */
[----:B------:R0:W-:Y:S02]  /*07f0*/  @P1 STG.E desc[UR16][R6.64], R3 ;  /* 0x0000000306001986 */ /* 0x0001e4000c101910 */
.L_x_11:
[----:B------:R-:W1:Y:S02]  /*0800*/  LDCU.64 UR6, c[0x0][0x388] ;  /* 0x00007100ff0677ac */ /* 0x000e640008000a00 */
[----:B-1----:R-:W-:-:S04]  /*0810*/  ULEA UR5, UP0, UR8, UR6, 0x2 ;  /* 0x0000000608057291 */ /* 0x002fc8000f8010ff */
[----:B------:R-:W-:Y:S02]  /*0820*/  ULEA.HI.X UR6, UR8, UR7, UR4, 0x2, UP0 ;  /* 0x0000000708067291 */ /* 0x000fe400080f1404 */
[----:B------:R-:W-:-:S04]  /*0830*/  IMAD.U32 R4, RZ, RZ, UR5 ;  /* 0x00000005ff047e24 */ /* 0x000fc8000f8e00ff */
[----:B------:R-:W-:-:S05]  /*0840*/  IMAD.U32 R5, RZ, RZ, UR6 ;  /* 0x00000006ff057e24 */ /* 0x000fca000f8e00ff */
[----:B------:R1:W-:Y:S02]  /*0850*/  STG.E desc[UR16][R4.64], R3 ;  /* 0x0000000304007986 */ /* 0x0003e4000c101910 */
.L_x_10:
[----:B------:R-:W-:Y:S05]  /*0860*/  BSYNC.RECONVERGENT B0 ;  /* 0x0000000000007941 */ /* 0x000fea0003800200 */
.L_x_9:
[----:B------:R-:W2:Y:S01]  /*0870*/  LDCU.64 UR6, c[0x0][0x3a0] ;  /* 0x00007400ff0677ac */ /* 0x000ea20008000a00 */
[----:B------:R-:W-:-:S04]  /*0880*/  UIADD3 UR8, UP0, UPT, UR14, UR8, URZ ;  /* 0x000000080e087290 */ /* 0x000fc8000ff1e0ff */
[----:B------:R-:W-:Y:S02]  /*0890*/  UIADD3.X UR4, UPT, UPT, URZ, UR4, URZ, UP0, !UPT ;  /* 0x00000004ff047290 */ /* 0x000fe400087fe4ff */
[----:B--2---:R-:W-:-:S04]  /*08a0*/  UISETP.GE.U32.AND UP0, UPT, UR8, UR6, UPT ;  /* 0x000000060800728c */ /* 0x004fc8000bf06070 */
[----:B------:R-:W-:-:S09]  /*08b0*/  UISETP.GE.U32.AND.EX UP0, UPT, UR4, UR7, UPT, UP0 ;  /* 0x000000070400728c */ /* 0x000fd2000bf06100 */
[----:B------:R-:W-:Y:S05]  /*08c0*/  BRA.U !UP0, `(.L_x_14) ;  /* 0xfffffff908047547 */ /* 0x000fea000b83ffff */
[----:B------:R-:W-:Y:S05]  /*08d0*/  EXIT ;  /* 0x000000000000794d */ /* 0x000fea0003800000 */
.L_x_15:
        /* <DEDUP_REMOVED lines=10> */
.L_x_18:


//--------------------- .nv.shared.reserved.0     --------------------------
	.section	.nv.shared.reserved.0,"aw",@nobits
	.weak		__nv_reservedSMEM_offset_0_alias
	.size		__nv_reservedSMEM_offset_0_alias, 0, 64
	.other		__nv_reservedSMEM_offset_0_alias,@"STO_CUDA_RESERVED_SHARED STV_DEFAULT"
__nv_reservedSMEM_offset_0_alias:
	.zero		0
	.zero		64


//--------------------- .nv.constant0._Z19add_base_sum_kernelPiS_mm --------------------------
	.section	.nv.constant0._Z19add_base_sum_kernelPiS_mm,"a",@progbits
	.sectionflags	@""
	.align	4
.nv.constant0._Z19add_base_sum_kernelPiS_mm:
	.zero		928


//--------------------- .nv.constant0._Z20scan_part_sum_kernelPim --------------------------
	.section	.nv.constant0._Z20scan_part_sum_kernelPim,"a",@progbits
	.sectionflags	@""
	.align	4
.nv.constant0._Z20scan_part_sum_kernelPim:
	.zero		912


//--------------------- .nv.constant0._Z30scan_and_write_part_sum_kernelPKiPiS1_mm --------------------------
	.section	.nv.constant0._Z30scan_and_write_part_sum_kernelPKiPiS1_mm,"a",@progbits
	.sectionflags	@""
	.align	4
.nv.constant0._Z30scan_and_write_part_sum_kernelPKiPiS1_mm:
	.zero		936


//--------------------- SYMBOLS --------------------------

	.type		.nv.reservedSmem.offset0,@object
	.size		.nv.reservedSmem.offset0,0x4
